//
// Generated by NVIDIA NVVM Compiler
//
// Compiler Build ID: CL-36424714
// Cuda compilation tools, release 13.0, V13.0.88
// Based on NVVM 20.0.0
//

.version 9.0
.target sm_100
.address_size 64

	// .globl	_Z21memoryBandwidthKernelPfmi
.global .align 4 .b8 __cudart_i2opi_f[24] = {65, 144, 67, 60, 153, 149, 98, 219, 192, 221, 52, 245, 209, 87, 39, 252, 41, 21, 68, 78, 110, 131, 249, 162};

.visible .entry _Z21memoryBandwidthKernelPfmi(
	.param .u64 .ptr .align 1 _Z21memoryBandwidthKernelPfmi_param_0,
	.param .u64 _Z21memoryBandwidthKernelPfmi_param_1,
	.param .u32 _Z21memoryBandwidthKernelPfmi_param_2
)
{
	.reg .pred 	%p<5>;
	.reg .b32 	%r<12>;
	.reg .b32 	%f<3>;
	.reg .b64 	%rd<11>;

	ld.param.u64 	%rd6, [_Z21memoryBandwidthKernelPfmi_param_0];
	ld.param.u64 	%rd7, [_Z21memoryBandwidthKernelPfmi_param_1];
	ld.param.u32 	%r3, [_Z21memoryBandwidthKernelPfmi_param_2];
	setp.lt.s32 	%p1, %r3, 1;
	@%p1 bra 	$L__BB0_6;
	mov.u32 	%r5, %ntid.x;
	mov.u32 	%r6, %tid.x;
	mov.u32 	%r7, %ctaid.x;
	mad.lo.s32 	%r8, %r7, %r5, %r6;
	cvt.s64.s32 	%rd1, %r8;
	mov.u32 	%r9, %nctaid.x;
	mul.lo.s32 	%r10, %r5, %r9;
	cvt.s64.s32 	%rd2, %r10;
	cvta.to.global.u64 	%rd3, %rd6;
	mov.b32 	%r11, 0;
$L__BB0_2:
	setp.le.u64 	%p2, %rd7, %rd1;
	@%p2 bra 	$L__BB0_5;
	mov.u64 	%rd10, %rd1;
$L__BB0_4:
	shl.b64 	%rd8, %rd10, 2;
	add.s64 	%rd9, %rd3, %rd8;
	ld.global.f32 	%f1, [%rd9];
	fma.rn.f32 	%f2, %f1, 0f3F8020C5, 0f3A83126F;
	st.global.f32 	[%rd9], %f2;
	add.s64 	%rd10, %rd10, %rd2;
	setp.lt.u64 	%p3, %rd10, %rd7;
	@%p3 bra 	$L__BB0_4;
$L__BB0_5:
	add.s32 	%r11, %r11, 1;
	setp.ne.s32 	%p4, %r11, %r3;
	@%p4 bra 	$L__BB0_2;
$L__BB0_6:
	ret;

}
	// .globl	_Z22computeIntensiveKernelPfmi
.visible .entry _Z22computeIntensiveKernelPfmi(
	.param .u64 .ptr .align 1 _Z22computeIntensiveKernelPfmi_param_0,
	.param .u64 _Z22computeIntensiveKernelPfmi_param_1,
	.param .u32 _Z22computeIntensiveKernelPfmi_param_2
)
{
	.local .align 4 .b8 	__local_depot1[28];
	.reg .b64 	%SP;
	.reg .b64 	%SPL;
	.reg .pred 	%p<24>;
	.reg .b32 	%r<96>;
	.reg .b32 	%f<84>;
	.reg .b64 	%rd<49>;
	.reg .b64 	%fd<5>;

	mov.u64 	%SPL, __local_depot1;
	ld.param.u64 	%rd19, [_Z22computeIntensiveKernelPfmi_param_1];
	ld.param.u32 	%r30, [_Z22computeIntensiveKernelPfmi_param_2];
	add.u64 	%rd1, %SPL, 0;
	add.u64 	%rd2, %SPL, 0;
	setp.lt.s32 	%p1, %r30, 1;
	@%p1 bra 	$L__BB1_22;
	mov.u32 	%r32, %ntid.x;
	mov.u32 	%r33, %tid.x;
	mov.u32 	%r34, %ctaid.x;
	mad.lo.s32 	%r35, %r34, %r32, %r33;
	cvt.s64.s32 	%rd3, %r35;
	mov.u32 	%r36, %nctaid.x;
	mul.lo.s32 	%r37, %r32, %r36;
	cvt.s64.s32 	%rd4, %r37;
	mov.b32 	%r87, 0;
$L__BB1_2:
	setp.le.u64 	%p2, %rd19, %rd3;
	@%p2 bra 	$L__BB1_21;
	mov.u64 	%rd44, %rd3;
$L__BB1_4:
	ld.param.u64 	%rd43, [_Z22computeIntensiveKernelPfmi_param_0];
	cvta.to.global.u64 	%rd22, %rd43;
	shl.b64 	%rd23, %rd44, 2;
	add.s64 	%rd6, %rd22, %rd23;
	ld.global.f32 	%f1, [%rd6];
	mul.f32 	%f11, %f1, 0f3F22F983;
	cvt.rni.s32.f32 	%r95, %f11;
	cvt.rn.f32.s32 	%f12, %r95;
	fma.rn.f32 	%f13, %f12, 0fBFC90FDA, %f1;
	fma.rn.f32 	%f14, %f12, 0fB3A22168, %f13;
	fma.rn.f32 	%f83, %f12, 0fA7C234C5, %f14;
	abs.f32 	%f3, %f1;
	setp.ltu.f32 	%p3, %f3, 0f47CE4780;
	mov.u32 	%r91, %r95;
	mov.f32 	%f82, %f83;
	@%p3 bra 	$L__BB1_12;
	setp.neu.f32 	%p4, %f3, 0f7F800000;
	@%p4 bra 	$L__BB1_7;
	mov.f32 	%f17, 0f00000000;
	mul.rn.f32 	%f82, %f1, %f17;
	mov.b32 	%r91, 0;
	bra.uni 	$L__BB1_12;
$L__BB1_7:
	mov.b32 	%r3, %f1;
	shl.b32 	%r39, %r3, 8;
	or.b32  	%r4, %r39, -2147483648;
	mov.b64 	%rd47, 0;
	mov.b32 	%r88, 0;
	mov.u64 	%rd45, __cudart_i2opi_f;
	mov.u64 	%rd46, %rd2;
$L__BB1_8:
	.pragma "nounroll";
	ld.global.nc.u32 	%r40, [%rd45];
	mad.wide.u32 	%rd26, %r40, %r4, %rd47;
	shr.u64 	%rd47, %rd26, 32;
	st.local.u32 	[%rd46], %rd26;
	add.s32 	%r88, %r88, 1;
	add.s64 	%rd46, %rd46, 4;
	add.s64 	%rd45, %rd45, 4;
	setp.ne.s32 	%p5, %r88, 6;
	@%p5 bra 	$L__BB1_8;
	shr.u32 	%r41, %r3, 23;
	st.local.u32 	[%rd2+24], %rd47;
	and.b32  	%r7, %r41, 31;
	and.b32  	%r42, %r41, 224;
	add.s32 	%r43, %r42, -128;
	shr.u32 	%r44, %r43, 5;
	mul.wide.u32 	%rd27, %r44, 4;
	sub.s64 	%rd13, %rd2, %rd27;
	ld.local.u32 	%r89, [%rd13+24];
	ld.local.u32 	%r90, [%rd13+20];
	setp.eq.s32 	%p6, %r7, 0;
	@%p6 bra 	$L__BB1_11;
	shf.l.wrap.b32 	%r89, %r90, %r89, %r7;
	ld.local.u32 	%r45, [%rd13+16];
	shf.l.wrap.b32 	%r90, %r45, %r90, %r7;
$L__BB1_11:
	shr.u32 	%r46, %r89, 30;
	shf.l.wrap.b32 	%r47, %r90, %r89, 2;
	shl.b32 	%r48, %r90, 2;
	shr.u32 	%r49, %r47, 31;
	add.s32 	%r50, %r49, %r46;
	neg.s32 	%r51, %r50;
	setp.lt.s32 	%p7, %r3, 0;
	selp.b32 	%r91, %r51, %r50, %p7;
	xor.b32  	%r52, %r47, %r3;
	shr.s32 	%r53, %r47, 31;
	xor.b32  	%r54, %r53, %r47;
	xor.b32  	%r55, %r53, %r48;
	cvt.u64.u32 	%rd28, %r54;
	shl.b64 	%rd29, %rd28, 32;
	cvt.u64.u32 	%rd30, %r55;
	or.b64  	%rd31, %rd29, %rd30;
	cvt.rn.f64.s64 	%fd1, %rd31;
	mul.f64 	%fd2, %fd1, 0d3BF921FB54442D19;
	cvt.rn.f32.f64 	%f15, %fd2;
	neg.f32 	%f16, %f15;
	setp.lt.s32 	%p8, %r52, 0;
	selp.f32 	%f82, %f16, %f15, %p8;
$L__BB1_12:
	setp.ltu.f32 	%p9, %f3, 0f47CE4780;
	mul.rn.f32 	%f18, %f82, %f82;
	and.b32  	%r57, %r91, 1;
	setp.eq.b32 	%p10, %r57, 1;
	selp.f32 	%f19, 0f3F800000, %f82, %p10;
	fma.rn.f32 	%f20, %f18, %f19, 0f00000000;
	fma.rn.f32 	%f21, %f18, 0f37CBAC00, 0fBAB607ED;
	selp.f32 	%f22, %f21, 0fB94D4153, %p10;
	selp.f32 	%f23, 0f3D2AAABB, 0f3C0885E4, %p10;
	fma.rn.f32 	%f24, %f22, %f18, %f23;
	selp.f32 	%f25, 0fBEFFFFFF, 0fBE2AAAA8, %p10;
	fma.rn.f32 	%f26, %f24, %f18, %f25;
	fma.rn.f32 	%f27, %f26, %f20, %f19;
	and.b32  	%r58, %r91, 2;
	setp.eq.s32 	%p11, %r58, 0;
	mov.f32 	%f28, 0f00000000;
	sub.f32 	%f29, %f28, %f27;
	selp.f32 	%f7, %f27, %f29, %p11;
	@%p9 bra 	$L__BB1_20;
	setp.neu.f32 	%p12, %f3, 0f7F800000;
	@%p12 bra 	$L__BB1_15;
	mov.f32 	%f32, 0f00000000;
	mul.rn.f32 	%f83, %f1, %f32;
	mov.b32 	%r95, 0;
	bra.uni 	$L__BB1_20;
$L__BB1_15:
	mov.b32 	%r16, %f1;
	shl.b32 	%r60, %r16, 8;
	or.b32  	%r17, %r60, -2147483648;
	mov.b64 	%rd48, 0;
	mov.b32 	%r92, 0;
$L__BB1_16:
	.pragma "nounroll";
	mul.wide.u32 	%rd33, %r92, 4;
	mov.u64 	%rd34, __cudart_i2opi_f;
	add.s64 	%rd35, %rd34, %rd33;
	ld.global.nc.u32 	%r61, [%rd35];
	mad.wide.u32 	%rd36, %r61, %r17, %rd48;
	shr.u64 	%rd48, %rd36, 32;
	add.s64 	%rd37, %rd1, %rd33;
	st.local.u32 	[%rd37], %rd36;
	add.s32 	%r92, %r92, 1;
	setp.ne.s32 	%p13, %r92, 6;
	@%p13 bra 	$L__BB1_16;
	shr.u32 	%r62, %r16, 23;
	st.local.u32 	[%rd1+24], %rd48;
	and.b32  	%r20, %r62, 31;
	and.b32  	%r63, %r62, 224;
	add.s32 	%r64, %r63, -128;
	shr.u32 	%r65, %r64, 5;
	mul.wide.u32 	%rd38, %r65, 4;
	sub.s64 	%rd16, %rd1, %rd38;
	ld.local.u32 	%r93, [%rd16+24];
	ld.local.u32 	%r94, [%rd16+20];
	setp.eq.s32 	%p14, %r20, 0;
	@%p14 bra 	$L__BB1_19;
	shf.l.wrap.b32 	%r93, %r94, %r93, %r20;
	ld.local.u32 	%r66, [%rd16+16];
	shf.l.wrap.b32 	%r94, %r66, %r94, %r20;
$L__BB1_19:
	shr.u32 	%r67, %r93, 30;
	shf.l.wrap.b32 	%r68, %r94, %r93, 2;
	shl.b32 	%r69, %r94, 2;
	shr.u32 	%r70, %r68, 31;
	add.s32 	%r71, %r70, %r67;
	neg.s32 	%r72, %r71;
	setp.lt.s32 	%p15, %r16, 0;
	selp.b32 	%r95, %r72, %r71, %p15;
	xor.b32  	%r73, %r68, %r16;
	shr.s32 	%r74, %r68, 31;
	xor.b32  	%r75, %r74, %r68;
	xor.b32  	%r76, %r74, %r69;
	cvt.u64.u32 	%rd39, %r75;
	shl.b64 	%rd40, %rd39, 32;
	cvt.u64.u32 	%rd41, %r76;
	or.b64  	%rd42, %rd40, %rd41;
	cvt.rn.f64.s64 	%fd3, %rd42;
	mul.f64 	%fd4, %fd3, 0d3BF921FB54442D19;
	cvt.rn.f32.f64 	%f30, %fd4;
	neg.f32 	%f31, %f30;
	setp.lt.s32 	%p16, %r73, 0;
	selp.f32 	%f83, %f31, %f30, %p16;
$L__BB1_20:
	add.s32 	%r78, %r95, 1;
	mul.rn.f32 	%f33, %f83, %f83;
	and.b32  	%r79, %r95, 1;
	setp.eq.b32 	%p17, %r79, 1;
	selp.f32 	%f34, %f83, 0f3F800000, %p17;
	fma.rn.f32 	%f35, %f33, %f34, 0f00000000;
	fma.rn.f32 	%f36, %f33, 0f37CBAC00, 0fBAB607ED;
	selp.f32 	%f37, 0fB94D4153, %f36, %p17;
	selp.f32 	%f38, 0f3C0885E4, 0f3D2AAABB, %p17;
	fma.rn.f32 	%f39, %f37, %f33, %f38;
	selp.f32 	%f40, 0fBE2AAAA8, 0fBEFFFFFF, %p17;
	fma.rn.f32 	%f41, %f39, %f33, %f40;
	fma.rn.f32 	%f42, %f41, %f35, %f34;
	and.b32  	%r80, %r78, 2;
	setp.eq.s32 	%p18, %r80, 0;
	mov.f32 	%f43, 0f00000000;
	sub.f32 	%f44, %f43, %f42;
	selp.f32 	%f45, %f42, %f44, %p18;
	add.f32 	%f46, %f7, %f45;
	mul.f32 	%f47, %f46, 0f3DCCCCCD;
	fma.rn.f32 	%f48, %f47, 0f3BBB989D, 0f3F000000;
	cvt.sat.f32.f32 	%f49, %f48;
	mov.f32 	%f50, 0f4B400001;
	mov.f32 	%f51, 0f437C0000;
	fma.rm.f32 	%f52, %f49, %f51, %f50;
	add.f32 	%f53, %f52, 0fCB40007F;
	neg.f32 	%f54, %f53;
	fma.rn.f32 	%f55, %f47, 0f3FB8AA3B, %f54;
	fma.rn.f32 	%f56, %f47, 0f32A57060, %f55;
	mov.b32 	%r81, %f52;
	shl.b32 	%r82, %r81, 23;
	mov.b32 	%f57, %r82;
	ex2.approx.ftz.f32 	%f58, %f56;
	fma.rn.f32 	%f59, %f58, %f57, 0f3F800000;
	setp.lt.f32 	%p19, %f59, 0f00800000;
	mul.f32 	%f60, %f59, 0f4B000000;
	selp.f32 	%f61, %f60, %f59, %p19;
	selp.f32 	%f62, 0fC1B80000, 0f00000000, %p19;
	mov.b32 	%r83, %f61;
	add.s32 	%r84, %r83, -1059760811;
	and.b32  	%r85, %r84, -8388608;
	sub.s32 	%r86, %r83, %r85;
	mov.b32 	%f63, %r86;
	cvt.rn.f32.s32 	%f64, %r85;
	fma.rn.f32 	%f65, %f64, 0f34000000, %f62;
	add.f32 	%f66, %f63, 0fBF800000;
	fma.rn.f32 	%f67, %f66, 0fBE055027, 0f3E1039F6;
	fma.rn.f32 	%f68, %f67, %f66, 0fBDF8CDCC;
	fma.rn.f32 	%f69, %f68, %f66, 0f3E0F2955;
	fma.rn.f32 	%f70, %f69, %f66, 0fBE2AD8B9;
	fma.rn.f32 	%f71, %f70, %f66, 0f3E4CED0B;
	fma.rn.f32 	%f72, %f71, %f66, 0fBE7FFF22;
	fma.rn.f32 	%f73, %f72, %f66, 0f3EAAAA78;
	fma.rn.f32 	%f74, %f73, %f66, 0fBF000000;
	mul.f32 	%f75, %f66, %f74;
	fma.rn.f32 	%f76, %f75, %f66, %f66;
	fma.rn.f32 	%f77, %f65, 0f3F317218, %f76;
	setp.gt.u32 	%p20, %r83, 2139095039;
	fma.rn.f32 	%f78, %f61, 0f7F800000, 0f7F800000;
	selp.f32 	%f79, %f78, %f77, %p20;
	setp.eq.f32 	%p21, %f61, 0f00000000;
	selp.f32 	%f80, 0fFF800000, %f79, %p21;
	sqrt.rn.f32 	%f81, %f80;
	st.global.f32 	[%rd6], %f81;
	add.s64 	%rd44, %rd44, %rd4;
	setp.lt.u64 	%p22, %rd44, %rd19;
	@%p22 bra 	$L__BB1_4;
$L__BB1_21:
	add.s32 	%r87, %r87, 1;
	setp.ne.s32 	%p23, %r87, %r30;
	@%p23 bra 	$L__BB1_2;
$L__BB1_22:
	ret;

}


// ===== COMPILED SASS (sm_100) =====

	.target	sm_100

	.elftype	@"ET_EXEC"


//--------------------- .note.nv.tkinfo           --------------------------
	.section	.note.nv.tkinfo,"",@"SHT_NOTE"
	.sectionflags	@"SHF_NOTE_NV_TKINFO"
	.tkinfo
        /*0018*/ 	.word	0x00000002
        /*0030*/ 	.string	""
        /*0030*/ 	.string	"ptxas"
        /*0030*/ 	.string	"Cuda compilation tools, release 13.0, V13.0.88"
        /*0030*/ 	.string	"Build cuda_13.0.r13.0/compiler.36424714_0"
        /*0030*/ 	.string	"-arch sm_100 -m 64 "



//--------------------- .note.nv.cuinfo           --------------------------
	.section	.note.nv.cuinfo,"",@"SHT_NOTE"
	.sectionflags	@"SHF_NOTE_NV_CUINFO"
        /*0018*/ 	.short	0x0002
        /*001a*/ 	.short	0x0064
        /*001c*/ 	.short	0x0082
	.zero		2


//--------------------- .nv.info                  --------------------------
	.section	.nv.info,"",@"SHT_CUDA_INFO"
	.align	4


	//----- nvinfo : EIATTR_REGCOUNT
	.align		4
        /*0000*/ 	.byte	0x04, 0x2f
        /*0002*/ 	.short	(.L_2 - .L_1)
	.align		4
.L_1:
        /*0004*/ 	.word	index@(_Z21memoryBandwidthKernelPfmi)
        /*0008*/ 	.word	0x0000000d


	//----- nvinfo : EIATTR_FRAME_SIZE
	.align		4
.L_2:
        /*000c*/ 	.byte	0x04, 0x11
        /*000e*/ 	.short	(.L_4 - .L_3)
	.align		4
.L_3:
        /*0010*/ 	.word	index@(_Z21memoryBandwidthKernelPfmi)
        /*0014*/ 	.word	0x00000000


	//----- nvinfo : EIATTR_REGCOUNT
	.align		4
.L_4:
        /*0018*/ 	.byte	0x04, 0x2f
        /*001a*/ 	.short	(.L_6 - .L_5)
	.align		4
.L_5:
        /*001c*/ 	.word	index@(_Z22computeIntensiveKernelPfmi)
        /*0020*/ 	.word	0x00000020


	//----- nvinfo : EIATTR_FRAME_SIZE
	.align		4
.L_6:
        /*0024*/ 	.byte	0x04, 0x11
        /*0026*/ 	.short	(.L_8 - .L_7)
	.align		4
.L_7:
        /*0028*/ 	.word	index@($__internal_0_$__cuda_sm20_sqrt_rn_f32_slowpath)
        /*002c*/ 	.word	0x00000000


	//----- nvinfo : EIATTR_FRAME_SIZE
	.align		4
.L_8:
        /*0030*/ 	.byte	0x04, 0x11
        /*0032*/ 	.short	(.L_10 - .L_9)
	.align		4
.L_9:
        /*0034*/ 	.word	index@(_Z22computeIntensiveKernelPfmi)
        /*0038*/ 	.word	0x00000000


	//----- nvinfo : EIATTR_MIN_STACK_SIZE
	.align		4
.L_10:
        /*003c*/ 	.byte	0x04, 0x12
        /*003e*/ 	.short	(.L_12 - .L_11)
	.align		4
.L_11:
        /*0040*/ 	.word	index@(_Z22computeIntensiveKernelPfmi)
        /*0044*/ 	.word	0x00000000


	//----- nvinfo : EIATTR_MIN_STACK_SIZE
	.align		4
.L_12:
        /*0048*/ 	.byte	0x04, 0x12
        /*004a*/ 	.short	(.L_14 - .L_13)
	.align		4
.L_13:
        /*004c*/ 	.word	index@(_Z21memoryBandwidthKernelPfmi)
        /*0050*/ 	.word	0x00000000
.L_14:


//--------------------- .nv.compat                --------------------------
	.section	.nv.compat,"",@"SHT_CUDA_COMPAT_INFO"
	.align	4
        /*0000*/ 	.byte	0x02, 0x09, 0x00, 0x00, 0x02, 0x02, 0x01, 0x00, 0x02, 0x05, 0x05, 0x00, 0x03, 0x07, 0x01, 0x01
        /*0010*/ 	.byte	0x02, 0x03, 0x00, 0x00, 0x02, 0x06, 0x01, 0x00, 0x04, 0x0b, 0x08, 0x00, 0x01, 0x00, 0x00, 0x00
        /*0020*/ 	.byte	0x00, 0x00, 0x00, 0x00


//--------------------- .nv.info._Z22computeIntensiveKernelPfmi --------------------------
	.section	.nv.info._Z22computeIntensiveKernelPfmi,"",@"SHT_CUDA_INFO"
	.sectionflags	@""
	.align	4


	//----- nvinfo : EIATTR_CUDA_API_VERSION
	.align		4
        /*0000*/ 	.byte	0x04, 0x37
        /*0002*/ 	.short	(.L_16 - .L_15)
.L_15:
        /*0004*/ 	.word	0x00000082


	//----- nvinfo : EIATTR_KPARAM_INFO
	.align		4
.L_16:
        /*0008*/ 	.byte	0x04, 0x17
        /*000a*/ 	.short	(.L_18 - .L_17)
.L_17:
        /*000c*/ 	.word	0x00000000
        /*0010*/ 	.short	0x0002
        /*0012*/ 	.short	0x0010
        /*0014*/ 	.byte	0x00, 0xf0, 0x11, 0x00


	//----- nvinfo : EIATTR_KPARAM_INFO
	.align		4
.L_18:
        /*0018*/ 	.byte	0x04, 0x17
        /*001a*/ 	.short	(.L_20 - .L_19)
.L_19:
        /*001c*/ 	.word	0x00000000
        /*0020*/ 	.short	0x0001
        /*0022*/ 	.short	0x0008
        /*0024*/ 	.byte	0x00, 0xf0, 0x21, 0x00


	//----- nvinfo : EIATTR_KPARAM_INFO
	.align		4
.L_20:
        /*0028*/ 	.byte	0x04, 0x17
        /*002a*/ 	.short	(.L_22 - .L_21)
.L_21:
        /*002c*/ 	.word	0x00000000
        /*0030*/ 	.short	0x0000
        /*0032*/ 	.short	0x0000
        /*0034*/ 	.byte	0x00, 0xf5, 0x21, 0x00


	//----- nvinfo : EIATTR_SPARSE_MMA_MASK
	.align		4
.L_22:
        /*0038*/ 	.byte	0x03, 0x50
        /*003a*/ 	.short	0x0000


	//----- nvinfo : EIATTR_MAXREG_COUNT
	.align		4
        /*003c*/ 	.byte	0x03, 0x1b
        /*003e*/ 	.short	0x00ff


	//----- nvinfo : EIATTR_MERCURY_ISA_VERSION
	.align		4
        /*0040*/ 	.byte	0x03, 0x5f
        /*0042*/ 	.short	0x0101


	//----- nvinfo : EIATTR_VRC_CTA_INIT_COUNT
	.align		4
        /*0044*/ 	.byte	0x02, 0x4a
	.zero		1
	.zero		1


	//----- nvinfo : EIATTR_EXIT_INSTR_OFFSETS
	.align		4
        /*0048*/ 	.byte	0x04, 0x1c
        /*004a*/ 	.short	(.L_24 - .L_23)


	//   ....[0]....
.L_23:
        /*004c*/ 	.word	0x00000030


	//   ....[1]....
        /*0050*/ 	.word	0x00001440


	//----- nvinfo : EIATTR_CRS_STACK_SIZE
	.align		4
.L_24:
        /*0054*/ 	.byte	0x04, 0x1e
        /*0056*/ 	.short	(.L_26 - .L_25)
.L_25:
        /*0058*/ 	.word	0x00000000


	//----- nvinfo : EIATTR_CBANK_PARAM_SIZE
	.align		4
.L_26:
        /*005c*/ 	.byte	0x03, 0x19
        /*005e*/ 	.short	0x0014


	//----- nvinfo : EIATTR_PARAM_CBANK
	.align		4
        /*0060*/ 	.byte	0x04, 0x0a
        /*0062*/ 	.short	(.L_28 - .L_27)
	.align		4
.L_27:
        /*0064*/ 	.word	index@(.nv.constant0._Z22computeIntensiveKernelPfmi)
        /*0068*/ 	.short	0x0380
        /*006a*/ 	.short	0x0014


	//----- nvinfo : EIATTR_SW_WAR
	.align		4
.L_28:
        /*006c*/ 	.byte	0x04, 0x36
        /*006e*/ 	.short	(.L_30 - .L_29)
.L_29:
        /*0070*/ 	.word	0x00000008
.L_30:


//--------------------- .nv.info._Z21memoryBandwidthKernelPfmi --------------------------
	.section	.nv.info._Z21memoryBandwidthKernelPfmi,"",@"SHT_CUDA_INFO"
	.sectionflags	@""
	.align	4


	//----- nvinfo : EIATTR_CUDA_API_VERSION
	.align		4
        /*0000*/ 	.byte	0x04, 0x37
        /*0002*/ 	.short	(.L_32 - .L_31)
.L_31:
        /*0004*/ 	.word	0x00000082


	//----- nvinfo : EIATTR_KPARAM_INFO
	.align		4
.L_32:
        /*0008*/ 	.byte	0x04, 0x17
        /*000a*/ 	.short	(.L_34 - .L_33)
.L_33:
        /*000c*/ 	.word	0x00000000
        /*0010*/ 	.short	0x0002
        /*0012*/ 	.short	0x0010
        /*0014*/ 	.byte	0x00, 0xf0, 0x11, 0x00


	//----- nvinfo : EIATTR_KPARAM_INFO
	.align		4
.L_34:
        /*0018*/ 	.byte	0x04, 0x17
        /*001a*/ 	.short	(.L_36 - .L_35)
.L_35:
        /*001c*/ 	.word	0x00000000
        /*0020*/ 	.short	0x0001
        /*0022*/ 	.short	0x0008
        /*0024*/ 	.byte	0x00, 0xf0, 0x21, 0x00


	//----- nvinfo : EIATTR_KPARAM_INFO
	.align		4
.L_36:
        /*0028*/ 	.byte	0x04, 0x17
        /*002a*/ 	.short	(.L_38 - .L_37)
.L_37:
        /*002c*/ 	.word	0x00000000
        /*0030*/ 	.short	0x0000
        /*0032*/ 	.short	0x0000
        /*0034*/ 	.byte	0x00, 0xf5, 0x21, 0x00


	//----- nvinfo : EIATTR_SPARSE_MMA_MASK
	.align		4
.L_38:
        /*0038*/ 	.byte	0x03, 0x50
        /*003a*/ 	.short	0x0000


	//----- nvinfo : EIATTR_MAXREG_COUNT
	.align		4
        /*003c*/ 	.byte	0x03, 0x1b
        /*003e*/ 	.short	0x00ff


	//----- nvinfo : EIATTR_MERCURY_ISA_VERSION
	.align		4
        /*0040*/ 	.byte	0x03, 0x5f
        /*0042*/ 	.short	0x0101


	//----- nvinfo : EIATTR_VRC_CTA_INIT_COUNT
	.align		4
        /*0044*/ 	.byte	0x02, 0x4a
	.zero		1
	.zero		1


	//----- nvinfo : EIATTR_EXIT_INSTR_OFFSETS
	.align		4
        /*0048*/ 	.byte	0x04, 0x1c
        /*004a*/ 	.short	(.L_40 - .L_39)


	//   ....[0]....
.L_39:
        /*004c*/ 	.word	0x00000030


	//   ....[1]....
        /*0050*/ 	.word	0x00000250


	//----- nvinfo : EIATTR_CRS_STACK_SIZE
	.align		4
.L_40:
        /*0054*/ 	.byte	0x04, 0x1e
        /*0056*/ 	.short	(.L_42 - .L_41)
.L_41:
        /*0058*/ 	.word	0x00000000


	//----- nvinfo : EIATTR_CBANK_PARAM_SIZE
	.align		4
.L_42:
        /*005c*/ 	.byte	0x03, 0x19
        /*005e*/ 	.short	0x0014


	//----- nvinfo : EIATTR_PARAM_CBANK
	.align		4
        /*0060*/ 	.byte	0x04, 0x0a
        /*0062*/ 	.short	(.L_44 - .L_43)
	.align		4
.L_43:
        /*0064*/ 	.word	index@(.nv.constant0._Z21memoryBandwidthKernelPfmi)
        /*0068*/ 	.short	0x0380
        /*006a*/ 	.short	0x0014


	//----- nvinfo : EIATTR_SW_WAR
	.align		4
.L_44:
        /*006c*/ 	.byte	0x04, 0x36
        /*006e*/ 	.short	(.L_46 - .L_45)
.L_45:
        /*0070*/ 	.word	0x00000008
.L_46:


//--------------------- .nv.callgraph             --------------------------
	.section	.nv.callgraph,"",@"SHT_CUDA_CALLGRAPH"
	.align	4
	.sectionentsize	8
	.align		4
        /*0000*/ 	.word	0x00000000
	.align		4
        /*0004*/ 	.word	0xffffffff
	.align		4
        /*0008*/ 	.word	0x00000000
	.align		4
        /*000c*/ 	.word	0xfffffffe
	.align		4
        /*0010*/ 	.word	0x00000000
	.align		4
        /*0014*/ 	.word	0xfffffffd
	.align		4
        /*0018*/ 	.word	0x00000000
	.align		4
        /*001c*/ 	.word	0xfffffffc


//--------------------- .nv.constant4             --------------------------
	.section	.nv.constant4,"a",@progbits
	.align	8
	.align		8
.nv.constant4:
        /*0000*/ 	.dword	__cudart_i2opi_f


//--------------------- .text._Z22computeIntensiveKernelPfmi --------------------------
	.section	.text._Z22computeIntensiveKernelPfmi,"ax",@progbits
	.align	128
        .global         _Z22computeIntensiveKernelPfmi
        .type           _Z22computeIntensiveKernelPfmi,@function
        .size           _Z22computeIntensiveKernelPfmi,(.L_x_24 - _Z22computeIntensiveKernelPfmi)
        .other          _Z22computeIntensiveKernelPfmi,@"STO_CUDA_ENTRY STV_DEFAULT"
_Z22computeIntensiveKernelPfmi:
.text._Z22computeIntensiveKernelPfmi:
[----:B------:R-:W-:Y:S08]  /*0000*/  LDC R1, c[0x0][0x37c] ;  /* 0x0000df00ff017b82 */ /* 0x000ff00000000800 */
[----:B------:R-:W0:Y:S02]  /*0010*/  LDC R0, c[0x0][0x390] ;  /* 0x0000e400ff007b82 */ /* 0x000e240000000800 */
[----:B0-----:R-:W-:-:S13]  /*0020*/  ISETP.GE.AND P0, PT, R0, 0x1, PT ;  /* 0x000000010000780c */ /* 0x001fda0003f06270 */
[----:B------:R-:W-:Y:S05]  /*0030*/  @!P0 EXIT ;  /* 0x000000000000894d */ /* 0x000fea0003800000 */
[----:B------:R-:W0:Y:S01]  /*0040*/  S2R R13, SR_TID.X ;  /* 0x00000000000d7919 */ /* 0x000e220000002100 */
[----:B------:R-:W1:Y:S01]  /*0050*/  LDCU UR4, c[0x0][0x360] ;  /* 0x00006c00ff0477ac */ /* 0x000e620008000800 */
[----:B------:R-:W1:Y:S01]  /*0060*/  LDC R12, c[0x0][0x370] ;  /* 0x0000dc00ff0c7b82 */ /* 0x000e620000000800 */
[----:B------:R-:W0:Y:S01]  /*0070*/  S2R R0, SR_CTAID.X ;  /* 0x0000000000007919 */ /* 0x000e220000002500 */
[----:B------:R-:W2:Y:S01]  /*0080*/  LDCU.64 UR8, c[0x0][0x358] ;  /* 0x00006b00ff0877ac */ /* 0x000ea20008000a00 */
[----:B-1----:R-:W-:Y:S02]  /*0090*/  IMAD R12, R12, UR4, RZ ;  /* 0x000000040c0c7c24 */ /* 0x002fe4000f8e02ff */
[----:B0-----:R-:W-:Y:S01]  /*00a0*/  IMAD R13, R0, UR4, R13 ;  /* 0x00000004000d7c24 */ /* 0x001fe2000f8e020d */
[----:B--2---:R-:W-:-:S06]  /*00b0*/  UMOV UR4, URZ ;  /* 0x000000ff00047c82 */ /* 0x004fcc0008000000 */
.L_x_16:
[----:B------:R-:W0:Y:S01]  /*00c0*/  LDCU.64 UR6, c[0x0][0x388] ;  /* 0x00007100ff0677ac */ /* 0x000e220008000a00 */
[----:B------:R-:W-:Y:S01]  /*00d0*/  SHF.R.S32.HI R11, RZ, 0x1f, R13 ;  /* 0x0000001fff0b7819 */ /* 0x000fe2000001140d */
[----:B------:R-:W-:Y:S01]  /*00e0*/  BSSY.RECONVERGENT B0, `(.L_x_0) ;  /* 0x0000134000007945 */ /* 0x000fe20003800200 */
[----:B------:R-:W1:Y:S01]  /*00f0*/  LDCU UR5, c[0x0][0x390] ;  /* 0x00007200ff0577ac */ /* 0x000e620008000800 */
[----:B------:R-:W-:Y:S01]  /*0100*/  UIADD3 UR4, UPT, UPT, UR4, 0x1, URZ ;  /* 0x0000000104047890 */ /* 0x000fe2000fffe0ff */
[----:B0-----:R-:W-:-:S04]  /*0110*/  ISETP.GE.U32.AND P0, PT, R13, UR6, PT ;  /* 0x000000060d007c0c */ /* 0x001fc8000bf06070 */
[----:B------:R-:W-:Y:S01]  /*0120*/  ISETP.GE.U32.AND.EX P0, PT, R11, UR7, PT, P0 ;  /* 0x000000070b007c0c */ /* 0x000fe2000bf06100 */
[----:B-1----:R-:W-:-:S12]  /*0130*/  UISETP.NE.AND UP2, UPT, UR4, UR5, UPT ;  /* 0x000000050400728c */ /* 0x002fd8000bf45270 */
[----:B------:R-:W-:Y:S05]  /*0140*/  @P0 BRA `(.L_x_1) ;  /* 0x0000001000b40947 */ /* 0x000fea0003800000 */
[----:B------:R-:W-:-:S07]  /*0150*/  IMAD.MOV.U32 R10, RZ, RZ, R13 ;  /* 0x000000ffff0a7224 */ /* 0x000fce00078e000d */
.L_x_15:
[----:B------:R-:W0:Y:S02]  /*0160*/  LDCU.128 UR12, c[0x0][0x380] ;  /* 0x00007000ff0c77ac */ /* 0x000e240008000c00 */
[----:B0-----:R-:W-:-:S04]  /*0170*/  LEA R2, P0, R10, UR12, 0x2 ;  /* 0x0000000c0a027c11 */ /* 0x001fc8000f8010ff */
[----:B------:R-:W-:-:S05]  /*0180*/  LEA.HI.X R3, R10, UR13, R11, 0x2, P0 ;  /* 0x0000000d0a037c11 */ /* 0x000fca00080f140b */
[----:B------:R-:W2:Y:S01]  /*0190*/  LDG.E R22, desc[UR8][R2.64] ;  /* 0x0000000802167981 */ /* 0x000ea2000c1e1900 */
[----:B------:R-:W-:Y:S01]  /*01a0*/  IADD3 R10, P1, PT, R12, R10, RZ ;  /* 0x0000000a0c0a7210 */ /* 0x000fe20007f3e0ff */
[----:B------:R-:W-:Y:S03]  /*01b0*/  BSSY.RECONVERGENT B1, `(.L_x_2) ;  /* 0x000006e000017945 */ /* 0x000fe60003800200 */
[----:B------:R-:W-:Y:S02]  /*01c0*/  ISETP.GE.U32.AND P0, PT, R10, UR14, PT ;  /* 0x0000000e0a007c0c */ /* 0x000fe4000bf06070 */
[----:B------:R-:W-:-:S04]  /*01d0*/  LEA.HI.X.SX32 R11, R12, R11, 0x1, P1 ;  /* 0x0000000b0c0b7211 */ /* 0x000fc800008f0eff */
[----:B------:R-:W-:-:S04]  /*01e0*/  ISETP.GE.U32.AND.EX P1, PT, R11, UR15, PT, P0 ;  /* 0x0000000f0b007c0c */ /* 0x000fc8000bf26100 */
[----:B------:R-:W-:Y:S01]  /*01f0*/  P2R R21, PR, RZ, 0x2 ;  /* 0x00000002ff157803 */ /* 0x000fe20000000000 */
[C---:B--2---:R-:W-:Y:S01]  /*0200*/  FMUL R0, R22.reuse, 0.63661974668502807617 ;  /* 0x3f22f98316007820 */ /* 0x044fe20000400000 */
[----:B------:R-:W-:-:S05]  /*0210*/  FSETP.GE.AND P0, PT, |R22|, 105615, PT ;  /* 0x47ce47801600780b */ /* 0x000fca0003f06200 */
[----:B------:R-:W0:Y:S02]  /*0220*/  F2I.NTZ R0, R0 ;  /* 0x0000000000007305 */ /* 0x000e240000203100 */
[----:B0-----:R-:W-:Y:S01]  /*0230*/  I2FP.F32.S32 R9, R0 ;  /* 0x0000000000097245 */ /* 0x001fe20000201400 */
[----:B------:R-:W-:-:S04]  /*0240*/  IMAD.MOV.U32 R8, RZ, RZ, R0 ;  /* 0x000000ffff087224 */ /* 0x000fc800078e0000 */
[----:B------:R-:W-:-:S04]  /*0250*/  FFMA R4, R9, -1.5707962512969970703, R22 ;  /* 0xbfc90fda09047823 */ /* 0x000fc80000000016 */
[----:B------:R-:W-:-:S04]  /*0260*/  FFMA R4, R9, -7.5497894158615963534e-08, R4 ;  /* 0xb3a2216809047823 */ /* 0x000fc80000000004 */
[----:B------:R-:W-:-:S04]  /*0270*/  FFMA R9, R9, -5.3903029534742383927e-15, R4 ;  /* 0xa7c234c509097823 */ /* 0x000fc80000000004 */
[----:B------:R-:W-:Y:S01]  /*0280*/  IMAD.MOV.U32 R4, RZ, RZ, R9 ;  /* 0x000000ffff047224 */ /* 0x000fe200078e0009 */
[----:B------:R-:W-:Y:S06]  /*0290*/  @!P0 BRA `(.L_x_3) ;  /* 0x00000004007c8947 */ /* 0x000fec0003800000 */
[----:B------:R-:W-:-:S13]  /*02a0*/  FSETP.NEU.AND P0, PT, |R22|, +INF , PT ;  /* 0x7f8000001600780b */ /* 0x000fda0003f0d200 */
[----:B------:R-:W-:Y:S01]  /*02b0*/  @!P0 FMUL R4, RZ, R22 ;  /* 0x00000016ff048220 */ /* 0x000fe20000400000 */
[----:B------:R-:W-:Y:S01]  /*02c0*/  @!P0 IMAD.MOV.U32 R0, RZ, RZ, RZ ;  /* 0x000000ffff008224 */ /* 0x000fe200078e00ff */
[----:B------:R-:W-:Y:S06]  /*02d0*/  @!P0 BRA `(.L_x_3) ;  /* 0x00000004006c8947 */ /* 0x000fec0003800000 */
[----:B------:R-:W-:Y:S01]  /*02e0*/  SHF.L.U32 R0, R22, 0x8, RZ ;  /* 0x0000000816007819 */ /* 0x000fe200000006ff */
[----:B------:R-:W-:Y:S01]  /*02f0*/  IMAD.MOV.U32 R15, RZ, RZ, RZ ;  /* 0x000000ffff0f7224 */ /* 0x000fe200078e00ff */
[----:B------:R-:W0:Y:S01]  /*0300*/  LDCU.64 UR10, c[0x4][URZ] ;  /* 0x01000000ff0a77ac */ /* 0x000e220008000a00 */
[----:B------:R-:W-:Y:S01]  /*0310*/  IMAD.MOV.U32 R24, RZ, RZ, RZ ;  /* 0x000000ffff187224 */ /* 0x000fe200078e00ff */
[----:B------:R-:W-:Y:S01]  /*0320*/  LOP3.LUT R23, R0, 0x80000000, RZ, 0xfc, !PT ;  /* 0x8000000000177812 */ /* 0x000fe200078efcff */
[----:B------:R-:W-:Y:S01]  /*0330*/  UMOV UR6, URZ ;  /* 0x000000ff00067c82 */ /* 0x000fe20008000000 */
[----:B------:R-:W-:-:S05]  /*0340*/  UMOV UR5, URZ ;  /* 0x000000ff00057c82 */ /* 0x000fca0008000000 */
.L_x_4:
[----:B0-----:R-:W-:Y:S02]  /*0350*/  IMAD.U32 R4, RZ, RZ, UR10 ;  /* 0x0000000aff047e24 */ /* 0x001fe4000f8e00ff */
[----:B------:R-:W-:-:S05]  /*0360*/  IMAD.U32 R5, RZ, RZ, UR11 ;  /* 0x0000000bff057e24 */ /* 0x000fca000f8e00ff */
[----:B------:R-:W2:Y:S01]  /*0370*/  LDG.E.CONSTANT R4, desc[UR8][R4.64] ;  /* 0x0000000804047981 */ /* 0x000ea2000c1e9900 */
[----:B------:R-:W-:Y:S01]  /*0380*/  UIADD3 UR5, UPT, UPT, UR5, 0x1, URZ ;  /* 0x0000000105057890 */ /* 0x000fe2000fffe0ff */
[C---:B------:R-:W-:Y:S01]  /*0390*/  ISETP.EQ.AND P0, PT, R24.reuse, RZ, PT ;  /* 0x000000ff1800720c */ /* 0x040fe20003f02270 */
[----:B------:R-:W-:Y:S01]  /*03a0*/  UIADD3 UR10, UP1, UPT, UR10, 0x4, URZ ;  /* 0x000000040a0a7890 */ /* 0x000fe2000ff3e0ff */
[C---:B------:R-:W-:Y:S01]  /*03b0*/  ISETP.EQ.AND P1, PT, R24.reuse, 0x4, PT ;  /* 0x000000041800780c */ /* 0x040fe20003f22270 */
[----:B------:R-:W-:Y:S01]  /*03c0*/  UISETP.NE.AND UP0, UPT, UR5, 0x6, UPT ;  /* 0x000000060500788c */ /* 0x000fe2000bf05270 */
[C---:B------:R-:W-:Y:S01]  /*03d0*/  ISETP.EQ.AND P3, PT, R24.reuse, 0xc, PT ;  /* 0x0000000c1800780c */ /* 0x040fe20003f62270 */
[----:B------:R-:W-:Y:S01]  /*03e0*/  UIADD3.X UR11, UPT, UPT, URZ, UR11, URZ, UP1, !UPT ;  /* 0x0000000bff0b7290 */ /* 0x000fe20008ffe4ff */
[C---:B------:R-:W-:Y:S02]  /*03f0*/  ISETP.EQ.AND P4, PT, R24.reuse, 0x10, PT ;  /* 0x000000101800780c */ /* 0x040fe40003f82270 */
[----:B------:R-:W-:Y:S01]  /*0400*/  ISETP.EQ.AND P5, PT, R24, 0x14, PT ;  /* 0x000000141800780c */ /* 0x000fe20003fa2270 */
[----:B--2---:R-:W-:-:S03]  /*0410*/  IMAD.WIDE.U32 R6, R4, R23, RZ ;  /* 0x0000001704067225 */ /* 0x004fc600078e00ff */
[----:B------:R-:W-:-:S04]  /*0420*/  IADD3 R0, P2, PT, R6, R15, RZ ;  /* 0x0000000f06007210 */ /* 0x000fc80007f5e0ff */
[----:B------:R-:W-:Y:S01]  /*0430*/  IADD3.X R15, PT, PT, R7, UR6, RZ, P2, !PT ;  /* 0x00000006070f7c10 */ /* 0x000fe200097fe4ff */
[--C-:B------:R-:W-:Y:S01]  /*0440*/  @P1 IMAD.MOV.U32 R16, RZ, RZ, R0.reuse ;  /* 0x000000ffff101224 */ /* 0x100fe200078e0000 */
[C---:B------:R-:W-:Y:S01]  /*0450*/  ISETP.EQ.AND P2, PT, R24.reuse, 0x8, PT ;  /* 0x000000081800780c */ /* 0x040fe20003f42270 */
[--C-:B------:R-:W-:Y:S01]  /*0460*/  @P3 IMAD.MOV.U32 R18, RZ, RZ, R0.reuse ;  /* 0x000000ffff123224 */ /* 0x100fe200078e0000 */
[-C--:B------:R-:W-:Y:S01]  /*0470*/  @P0 MOV R14, R0.reuse ;  /* 0x00000000000e0202 */ /* 0x080fe20000000f00 */
[----:B------:R-:W-:Y:S01]  /*0480*/  @P4 IMAD.MOV.U32 R19, RZ, RZ, R0 ;  /* 0x000000ffff134224 */ /* 0x000fe200078e0000 */
[----:B------:R-:W-:Y:S01]  /*0490*/  @P5 MOV R20, R0 ;  /* 0x0000000000145202 */ /* 0x000fe20000000f00 */
[----:B------:R-:W-:-:S08]  /*04a0*/  VIADD R24, R24, 0x4 ;  /* 0x0000000418187836 */ /* 0x000fd00000000000 */
[----:B------:R-:W-:Y:S01]  /*04b0*/  @P2 IMAD.MOV.U32 R17, RZ, RZ, R0 ;  /* 0x000000ffff112224 */ /* 0x000fe200078e0000 */
[----:B------:R-:W-:Y:S06]  /*04c0*/  BRA.U UP0, `(.L_x_4) ;  /* 0xfffffffd00a07547 */ /* 0x000fec000b83ffff */
[----:B------:R-:W-:Y:S01]  /*04d0*/  SHF.R.U32.HI R4, RZ, 0x17, R22 ;  /* 0x00000017ff047819 */ /* 0x000fe20000011616 */
[----:B------:R-:W-:Y:S03]  /*04e0*/  BSSY.RECONVERGENT B2, `(.L_x_5) ;  /* 0x0000028000027945 */ /* 0x000fe60003800200 */
[C---:B------:R-:W-:Y:S02]  /*04f0*/  LOP3.LUT R0, R4.reuse, 0xe0, RZ, 0xc0, !PT ;  /* 0x000000e004007812 */ /* 0x040fe400078ec0ff */
[----:B------:R-:W-:-:S03]  /*0500*/  LOP3.LUT P6, RZ, R4, 0x1f, RZ, 0xc0, !PT ;  /* 0x0000001f04ff7812 */ /* 0x000fc600078cc0ff */
[----:B------:R-:W-:-:S05]  /*0510*/  VIADD R0, R0, 0xffffff80 ;  /* 0xffffff8000007836 */ /* 0x000fca0000000000 */
[----:B------:R-:W-:-:S05]  /*0520*/  SHF.R.U32.HI R0, RZ, 0x5, R0 ;  /* 0x00000005ff007819 */ /* 0x000fca0000011600 */
[----:B------:R-:W-:-:S05]  /*0530*/  IMAD.U32 R7, R0, -0x4, RZ ;  /* 0xfffffffc00077824 */ /* 0x000fca00078e00ff */
[C---:B------:R-:W-:Y:S02]  /*0540*/  ISETP.EQ.AND P3, PT, R7.reuse, -0x18, PT ;  /* 0xffffffe80700780c */ /* 0x040fe40003f62270 */
[C---:B------:R-:W-:Y:S02]  /*0550*/  ISETP.EQ.AND P4, PT, R7.reuse, -0x14, PT ;  /* 0xffffffec0700780c */ /* 0x040fe40003f82270 */
[C---:B------:R-:W-:Y:S02]  /*0560*/  ISETP.EQ.AND P0, PT, R7.reuse, -0x10, PT ;  /* 0xfffffff00700780c */ /* 0x040fe40003f02270 */
[C---:B------:R-:W-:Y:S02]  /*0570*/  ISETP.EQ.AND P1, PT, R7.reuse, -0xc, PT ;  /* 0xfffffff40700780c */ /* 0x040fe40003f22270 */
[C---:B------:R-:W-:Y:S02]  /*0580*/  ISETP.EQ.AND P2, PT, R7.reuse, -0x8, PT ;  /* 0xfffffff80700780c */ /* 0x040fe40003f42270 */
[----:B------:R-:W-:-:S03]  /*0590*/  ISETP.EQ.AND P5, PT, R7, 0x4, PT ;  /* 0x000000040700780c */ /* 0x000fc60003fa2270 */
[----:B------:R-:W-:Y:S02]  /*05a0*/  @P3 MOV R0, R14 ;  /* 0x0000000e00003202 */ /* 0x000fe40000000f00 */
[----:B------:R-:W-:Y:S01]  /*05b0*/  @P4 IMAD.MOV.U32 R5, RZ, RZ, R14 ;  /* 0x000000ffff054224 */ /* 0x000fe200078e000e */
[C---:B------:R-:W-:Y:S01]  /*05c0*/  ISETP.EQ.AND P3, PT, R7.reuse, -0x4, PT ;  /* 0xfffffffc0700780c */ /* 0x040fe20003f62270 */
[--C-:B------:R-:W-:Y:S01]  /*05d0*/  @P4 IMAD.MOV.U32 R0, RZ, RZ, R16.reuse ;  /* 0x000000ffff004224 */ /* 0x100fe200078e0010 */
[----:B------:R-:W-:Y:S01]  /*05e0*/  ISETP.EQ.AND P4, PT, R7, RZ, PT ;  /* 0x000000ff0700720c */ /* 0x000fe20003f82270 */
[----:B------:R-:W-:Y:S01]  /*05f0*/  @P0 IMAD.MOV.U32 R5, RZ, RZ, R16 ;  /* 0x000000ffff050224 */ /* 0x000fe200078e0010 */
[----:B------:R-:W-:Y:S01]  /*0600*/  @P0 MOV R0, R17 ;  /* 0x0000001100000202 */ /* 0x000fe20000000f00 */
[----:B------:R-:W-:Y:S02]  /*0610*/  @P1 IMAD.MOV.U32 R5, RZ, RZ, R17 ;  /* 0x000000ffff051224 */ /* 0x000fe400078e0011 */
[--C-:B------:R-:W-:Y:S01]  /*0620*/  @P1 IMAD.MOV.U32 R0, RZ, RZ, R18.reuse ;  /* 0x000000ffff001224 */ /* 0x100fe200078e0012 */
[----:B------:R-:W-:Y:S01]  /*0630*/  @P2 MOV R0, R19 ;  /* 0x0000001300002202 */ /* 0x000fe20000000f00 */
[----:B------:R-:W-:-:S04]  /*0640*/  @P2 IMAD.MOV.U32 R5, RZ, RZ, R18 ;  /* 0x000000ffff052224 */ /* 0x000fc800078e0012 */
[----:B------:R-:W-:Y:S02]  /*0650*/  @P3 IMAD.MOV.U32 R5, RZ, RZ, R19 ;  /* 0x000000ffff053224 */ /* 0x000fe400078e0013 */
[--C-:B------:R-:W-:Y:S01]  /*0660*/  @P3 IMAD.MOV.U32 R0, RZ, RZ, R20.reuse ;  /* 0x000000ffff003224 */ /* 0x100fe200078e0014 */
[----:B------:R-:W-:Y:S01]  /*0670*/  @P4 MOV R0, R15 ;  /* 0x0000000f00004202 */ /* 0x000fe20000000f00 */
[----:B------:R-:W-:Y:S02]  /*0680*/  @P4 IMAD.MOV.U32 R5, RZ, RZ, R20 ;  /* 0x000000ffff054224 */ /* 0x000fe400078e0014 */
[----:B------:R-:W-:Y:S01]  /*0690*/  @P5 IMAD.MOV.U32 R5, RZ, RZ, R15 ;  /* 0x000000ffff055224 */ /* 0x000fe200078e000f */
[----:B------:R-:W-:Y:S06]  /*06a0*/  @!P6 BRA `(.L_x_6) ;  /* 0x00000000002ce947 */ /* 0x000fec0003800000 */
[----:B------:R-:W-:Y:S01]  /*06b0*/  @P0 IMAD.MOV.U32 R6, RZ, RZ, R14 ;  /* 0x000000ffff060224 */ /* 0x000fe200078e000e */
[----:B------:R-:W-:Y:S01]  /*06c0*/  ISETP.EQ.AND P0, PT, R7, 0x8, PT ;  /* 0x000000080700780c */ /* 0x000fe20003f02270 */
[----:B------:R-:W-:Y:S01]  /*06d0*/  @P1 IMAD.MOV.U32 R6, RZ, RZ, R16 ;  /* 0x000000ffff061224 */ /* 0x000fe200078e0010 */
[----:B------:R-:W-:Y:S01]  /*06e0*/  @P2 MOV R6, R17 ;  /* 0x0000001100062202 */ /* 0x000fe20000000f00 */
[----:B------:R-:W-:Y:S01]  /*06f0*/  @P3 IMAD.MOV.U32 R6, RZ, RZ, R18 ;  /* 0x000000ffff063224 */ /* 0x000fe200078e0012 */
[----:B------:R-:W-:Y:S01]  /*0700*/  LOP3.LUT R4, R4, 0x1f, RZ, 0xc0, !PT ;  /* 0x0000001f04047812 */ /* 0x000fe200078ec0ff */
[----:B------:R-:W-:Y:S02]  /*0710*/  @P4 IMAD.MOV.U32 R6, RZ, RZ, R19 ;  /* 0x000000ffff064224 */ /* 0x000fe400078e0013 */
[----:B------:R-:W-:Y:S01]  /*0720*/  @P5 IMAD.MOV.U32 R6, RZ, RZ, R20 ;  /* 0x000000ffff065224 */ /* 0x000fe200078e0014 */
[----:B------:R-:W-:-:S05]  /*0730*/  SHF.L.W.U32.HI R0, R5, R4, R0 ;  /* 0x0000000405007219 */ /* 0x000fca0000010e00 */
[----:B------:R-:W-:-:S04]  /*0740*/  @P0 MOV R6, R15 ;  /* 0x0000000f00060202 */ /* 0x000fc80000000f00 */
[----:B------:R-:W-:-:S07]  /*0750*/  SHF.L.W.U32.HI R5, R6, R4, R5 ;  /* 0x0000000406057219 */ /* 0x000fce0000010e05 */
.L_x_6:
[----:B------:R-:W-:Y:S05]  /*0760*/  BSYNC.RECONVERGENT B2 ;  /* 0x0000000000027941 */ /* 0x000fea0003800200 */
.L_x_5:
[C---:B------:R-:W-:Y:S01]  /*0770*/  SHF.L.W.U32.HI R15, R5.reuse, 0x2, R0 ;  /* 0x00000002050f7819 */ /* 0x040fe20000010e00 */
[----:B------:R-:W-:Y:S01]  /*0780*/  IMAD.SHL.U32 R5, R5, 0x4, RZ ;  /* 0x0000000405057824 */ /* 0x000fe200078e00ff */
[----:B------:R-:W-:Y:S01]  /*0790*/  UMOV UR6, 0x54442d19 ;  /* 0x54442d1900067882 */ /* 0x000fe20000000000 */
[----:B------:R-:W-:Y:S01]  /*07a0*/  UMOV UR7, 0x3bf921fb ;  /* 0x3bf921fb00077882 */ /* 0x000fe20000000000 */
[----:B------:R-:W-:Y:S02]  /*07b0*/  SHF.R.S32.HI R6, RZ, 0x1f, R15 ;  /* 0x0000001fff067819 */ /* 0x000fe4000001140f */
[----:B------:R-:W-:Y:S02]  /*07c0*/  ISETP.GE.AND P0, PT, R22, RZ, PT ;  /* 0x000000ff1600720c */ /* 0x000fe40003f06270 */
[C---:B------:R-:W-:Y:S02]  /*07d0*/  LOP3.LUT R4, R6.reuse, R5, RZ, 0x3c, !PT ;  /* 0x0000000506047212 */ /* 0x040fe400078e3cff */
[----:B------:R-:W-:-:S02]  /*07e0*/  LOP3.LUT R5, R6, R15, RZ, 0x3c, !PT ;  /* 0x0000000f06057212 */ /* 0x000fc400078e3cff */
[----:B------:R-:W-:Y:S02]  /*07f0*/  SHF.R.U32.HI R0, RZ, 0x1e, R0 ;  /* 0x0000001eff007819 */ /* 0x000fe40000011600 */
[C---:B------:R-:W-:Y:S02]  /*0800*/  LOP3.LUT R23, R15.reuse, R22, RZ, 0x3c, !PT ;  /* 0x000000160f177212 */ /* 0x040fe400078e3cff */
[----:B------:R-:W0:Y:S01]  /*0810*/  I2F.F64.S64 R4, R4 ;  /* 0x0000000400047312 */ /* 0x000e220000301c00 */
[----:B------:R-:W-:Y:S02]  /*0820*/  LEA.HI R0, R15, R0, RZ, 0x1 ;  /* 0x000000000f007211 */ /* 0x000fe400078f08ff */
[----:B------:R-:W-:-:S03]  /*0830*/  ISETP.GE.AND P1, PT, R23, RZ, PT ;  /* 0x000000ff1700720c */ /* 0x000fc60003f26270 */
[----:B------:R-:W-:-:S04]  /*0840*/  IMAD.MOV R15, RZ, RZ, -R0 ;  /* 0x000000ffff0f7224 */ /* 0x000fc800078e0a00 */
[----:B------:R-:W-:Y:S01]  /*0850*/  @!P0 IMAD.MOV.U32 R0, RZ, RZ, R15 ;  /* 0x000000ffff008224 */ /* 0x000fe200078e000f */
[----:B0-----:R-:W-:-:S10]  /*0860*/  DMUL R6, R4, UR6 ;  /* 0x0000000604067c28 */ /* 0x001fd40008000000 */
[----:B------:R-:W0:Y:S02]  /*0870*/  F2F.F32.F64 R6, R6 ;  /* 0x0000000600067310 */ /* 0x000e240000301000 */
[----:B0-----:R-:W-:-:S07]  /*0880*/  FSEL R4, -R6, R6, !P1 ;  /* 0x0000000606047208 */ /* 0x001fce0004800100 */
.L_x_3:
[----:B------:R-:W-:Y:S05]  /*0890*/  BSYNC.RECONVERGENT B1 ;  /* 0x0000000000017941 */ /* 0x000fea0003800200 */
.L_x_2:
[----:B------:R-:W-:Y:S01]  /*08a0*/  MOV R6, 0x37cbac00 ;  /* 0x37cbac0000067802 */ /* 0x000fe20000000f00 */
[----:B------:R-:W-:Y:S01]  /*08b0*/  FMUL R5, R4, R4 ;  /* 0x0000000404057220 */ /* 0x000fe20000400000 */
[C---:B------:R-:W-:Y:S01]  /*08c0*/  LOP3.LUT R7, R0.reuse, 0x1, RZ, 0xc0, !PT ;  /* 0x0000000100077812 */ /* 0x040fe200078ec0ff */
[----:B------:R-:W-:Y:S01]  /*08d0*/  IMAD.MOV.U32 R24, RZ, RZ, 0x3d2aaabb ;  /* 0x3d2aaabbff187424 */ /* 0x000fe200078e00ff */
[----:B------:R-:W-:Y:S01]  /*08e0*/  LOP3.LUT P1, RZ, R0, 0x2, RZ, 0xc0, !PT ;  /* 0x0000000200ff7812 */ /* 0x000fe2000782c0ff */
[----:B------:R-:W-:Y:S01]  /*08f0*/  FFMA R6, R5, R6, -0.0013887860113754868507 ;  /* 0xbab607ed05067423 */ /* 0x000fe20000000006 */
[----:B------:R-:W-:Y:S01]  /*0900*/  ISETP.NE.U32.AND P0, PT, R7, 0x1, PT ;  /* 0x000000010700780c */ /* 0x000fe20003f05070 */
[----:B------:R-:W-:Y:S01]  /*0910*/  IMAD.MOV.U32 R15, RZ, RZ, 0x3effffff ;  /* 0x3effffffff0f7424 */ /* 0x000fe200078e00ff */
[----:B------:R-:W-:Y:S02]  /*0920*/  BSSY.RECONVERGENT B1, `(.L_x_7) ;  /* 0x0000067000017945 */ /* 0x000fe40003800200 */
[----:B------:R-:W-:-:S02]  /*0930*/  FSEL R6, R6, -0.00019574658654164522886, !P0 ;  /* 0xb94d415306067808 */ /* 0x000fc40004000000 */
[----:B------:R-:W-:Y:S02]  /*0940*/  FSEL R24, R24, 0.0083327032625675201416, !P0 ;  /* 0x3c0885e418187808 */ /* 0x000fe40004000000 */
[----:B------:R-:W-:Y:S02]  /*0950*/  FSEL R0, R4, 1, P0 ;  /* 0x3f80000004007808 */ /* 0x000fe40000000000 */
[----:B------:R-:W-:Y:S01]  /*0960*/  FSEL R7, -R15, -0.16666662693023681641, !P0 ;  /* 0xbe2aaaa80f077808 */ /* 0x000fe20004000100 */
[C---:B------:R-:W-:Y:S01]  /*0970*/  FFMA R6, R5.reuse, R6, R24 ;  /* 0x0000000605067223 */ /* 0x040fe20000000018 */
[----:B------:R-:W-:Y:S01]  /*0980*/  FSETP.GE.AND P0, PT, |R22|, 105615, PT ;  /* 0x47ce47801600780b */ /* 0x000fe20003f06200 */
[C---:B------:R-:W-:Y:S02]  /*0990*/  FFMA R23, R5.reuse, R0, RZ ;  /* 0x0000000005177223 */ /* 0x040fe400000000ff */
[----:B------:R-:W-:-:S04]  /*09a0*/  FFMA R6, R5, R6, R7 ;  /* 0x0000000605067223 */ /* 0x000fc80000000007 */
[----:B------:R-:W-:-:S04]  /*09b0*/  FFMA R23, R23, R6, R0 ;  /* 0x0000000617177223 */ /* 0x000fc80000000000 */
[----:B------:R-:W-:Y:S02]  /*09c0*/  @P1 FADD R23, RZ, -R23 ;  /* 0x80000017ff171221 */ /* 0x000fe40000000000 */
[----:B------:R-:W-:Y:S05]  /*09d0*/  @!P0 BRA `(.L_x_8) ;  /* 0x00000004006c8947 */ /* 0x000fea0003800000 */
[----:B------:R-:W-:-:S13]  /*09e0*/  FSETP.NEU.AND P0, PT, |R22|, +INF , PT ;  /* 0x7f8000001600780b */ /* 0x000fda0003f0d200 */
[----:B------:R-:W-:Y:S01]  /*09f0*/  @!P0 FMUL R9, RZ, R22 ;  /* 0x00000016ff098220 */ /* 0x000fe20000400000 */
[----:B------:R-:W-:Y:S01]  /*0a00*/  @!P0 IMAD.MOV.U32 R8, RZ, RZ, RZ ;  /* 0x000000ffff088224 */ /* 0x000fe200078e00ff */
[----:B------:R-:W-:Y:S06]  /*0a10*/  @!P0 BRA `(.L_x_8) ;  /* 0x00000004005c8947 */ /* 0x000fec0003800000 */
[----:B------:R-:W0:Y:S01]  /*0a20*/  LDC.64 R4, c[0x4][RZ] ;  /* 0x01000000ff047b82 */ /* 0x000e220000000a00 */
[----:B------:R-:W-:Y:S01]  /*0a30*/  SHF.L.U32 R0, R22, 0x8, RZ ;  /* 0x0000000816007819 */ /* 0x000fe200000006ff */
[----:B------:R-:W-:Y:S01]  /*0a40*/  IMAD.MOV.U32 R25, RZ, RZ, RZ ;  /* 0x000000ffff197224 */ /* 0x000fe200078e00ff */
[----:B------:R-:W-:Y:S01]  /*0a50*/  UMOV UR5, URZ ;  /* 0x000000ff00057c82 */ /* 0x000fe20008000000 */
[----:B------:R-:W-:Y:S01]  /*0a60*/  IMAD.MOV.U32 R27, RZ, RZ, RZ ;  /* 0x000000ffff1b7224 */ /* 0x000fe200078e00ff */
[----:B------:R-:W-:-:S07]  /*0a70*/  LOP3.LUT R29, R0, 0x80000000, RZ, 0xfc, !PT ;  /* 0x80000000001d7812 */ /* 0x000fce00078efcff */
.L_x_9:
[----:B0-----:R-:W-:-:S06]  /*0a80*/  IMAD.WIDE.U32 R6, R27, 0x4, R4 ;  /* 0x000000041b067825 */ /* 0x001fcc00078e0004 */
[----:B------:R-:W2:Y:S01]  /*0a90*/  LDG.E.CONSTANT R6, desc[UR8][R6.64] ;  /* 0x0000000806067981 */ /* 0x000ea2000c1e9900 */
[C---:B------:R-:W-:Y:S01]  /*0aa0*/  IMAD.SHL.U32 R0, R27.reuse, 0x4, RZ ;  /* 0x000000041b007824 */ /* 0x040fe200078e00ff */
[----:B------:R-:W-:-:S04]  /*0ab0*/  IADD3 R27, PT, PT, R27, 0x1, RZ ;  /* 0x000000011b1b7810 */ /* 0x000fc80007ffe0ff */
[C---:B------:R-:W-:Y:S02]  /*0ac0*/  ISETP.EQ.AND P5, PT, R0.reuse, RZ, PT ;  /* 0x000000ff0000720c */ /* 0x040fe40003fa2270 */
[C---:B------:R-:W-:Y:S02]  /*0ad0*/  ISETP.EQ.AND P4, PT, R0.reuse, 0x4, PT ;  /* 0x000000040000780c */ /* 0x040fe40003f82270 */
[C---:B------:R-:W-:Y:S02]  /*0ae0*/  ISETP.EQ.AND P3, PT, R0.reuse, 0x8, PT ;  /* 0x000000080000780c */ /* 0x040fe40003f62270 */
[C---:B------:R-:W-:Y:S02]  /*0af0*/  ISETP.EQ.AND P2, PT, R0.reuse, 0xc, PT ;  /* 0x0000000c0000780c */ /* 0x040fe40003f42270 */
[----:B------:R-:W-:Y:S01]  /*0b00*/  ISETP.EQ.AND P1, PT, R0, 0x10, PT ;  /* 0x000000100000780c */ /* 0x000fe20003f22270 */
[----:B--2---:R-:W-:-:S03]  /*0b10*/  IMAD.WIDE.U32 R8, R6, R29, RZ ;  /* 0x0000001d06087225 */ /* 0x004fc600078e00ff */
[----:B------:R-:W-:-:S04]  /*0b20*/  IADD3 R8, P0, PT, R8, R25, RZ ;  /* 0x0000001908087210 */ /* 0x000fc80007f1e0ff */
[----:B------:R-:W-:Y:S01]  /*0b30*/  IADD3.X R25, PT, PT, R9, UR5, RZ, P0, !PT ;  /* 0x0000000509197c10 */ /* 0x000fe200087fe4ff */
[--C-:B------:R-:W-:Y:S01]  /*0b40*/  @P5 IMAD.MOV.U32 R14, RZ, RZ, R8.reuse ;  /* 0x000000ffff0e5224 */ /* 0x100fe200078e0008 */
[----:B------:R-:W-:Y:S01]  /*0b50*/  ISETP.NE.AND P5, PT, R27, 0x6, PT ;  /* 0x000000061b00780c */ /* 0x000fe20003fa5270 */
[--C-:B------:R-:W-:Y:S01]  /*0b60*/  @P4 IMAD.MOV.U32 R16, RZ, RZ, R8.reuse ;  /* 0x000000ffff104224 */ /* 0x100fe200078e0008 */
[----:B------:R-:W-:Y:S01]  /*0b70*/  ISETP.EQ.AND P0, PT, R0, 0x14, PT ;  /* 0x000000140000780c */ /* 0x000fe20003f02270 */
[--C-:B------:R-:W-:Y:S01]  /*0b80*/  @P3 IMAD.MOV.U32 R17, RZ, RZ, R8.reuse ;  /* 0x000000ffff113224 */ /* 0x100fe200078e0008 */
[----:B------:R-:W-:Y:S01]  /*0b90*/  @P2 MOV R18, R8 ;  /* 0x0000000800122202 */ /* 0x000fe20000000f00 */
[----:B------:R-:W-:-:S10]  /*0ba0*/  @P1 IMAD.MOV.U32 R19, RZ, RZ, R8 ;  /* 0x000000ffff131224 */ /* 0x000fd400078e0008 */
[----:B------:R-:W-:Y:S01]  /*0bb0*/  @P0 IMAD.MOV.U32 R20, RZ, RZ, R8 ;  /* 0x000000ffff140224 */ /* 0x000fe200078e0008 */
[----:B------:R-:W-:Y:S06]  /*0bc0*/  @P5 BRA `(.L_x_9) ;  /* 0xfffffffc00ac5947 */ /* 0x000fec000383ffff */
[----:B------:R-:W-:Y:S01]  /*0bd0*/  SHF.R.U32.HI R6, RZ, 0x17, R22 ;  /* 0x00000017ff067819 */ /* 0x000fe20000011616 */
[----:B------:R-:W-:Y:S03]  /*0be0*/  BSSY.RECONVERGENT B2, `(.L_x_10) ;  /* 0x0000028000027945 */ /* 0x000fe60003800200 */
[C---:B------:R-:W-:Y:S02]  /*0bf0*/  LOP3.LUT R0, R6.reuse, 0xe0, RZ, 0xc0, !PT ;  /* 0x000000e006007812 */ /* 0x040fe400078ec0ff */
[----:B------:R-:W-:-:S03]  /*0c00*/  LOP3.LUT P6, RZ, R6, 0x1f, RZ, 0xc0, !PT ;  /* 0x0000001f06ff7812 */ /* 0x000fc600078cc0ff */
[----:B------:R-:W-:-:S05]  /*0c10*/  VIADD R0, R0, 0xffffff80 ;  /* 0xffffff8000007836 */ /* 0x000fca0000000000 */
[----:B------:R-:W-:-:S04]  /*0c20*/  SHF.R.U32.HI R0, RZ, 0x5, R0 ;  /* 0x00000005ff007819 */ /* 0x000fc80000011600 */
[----:B------:R-:W-:-:S04]  /*0c30*/  LEA R7, -R0, RZ, 0x2 ;  /* 0x000000ff00077211 */ /* 0x000fc800078e11ff */
[C---:B------:R-:W-:Y:S02]  /*0c40*/  ISETP.EQ.AND P3, PT, R7.reuse, -0x18, PT ;  /* 0xffffffe80700780c */ /* 0x040fe40003f62270 */
[C---:B------:R-:W-:Y:S02]  /*0c50*/  ISETP.EQ.AND P4, PT, R7.reuse, -0x14, PT ;  /* 0xffffffec0700780c */ /* 0x040fe40003f82270 */
[C---:B------:R-:W-:Y:S02]  /*0c60*/  ISETP.EQ.AND P0, PT, R7.reuse, -0x10, PT ;  /* 0xfffffff00700780c */ /* 0x040fe40003f02270 */
[C---:B------:R-:W-:Y:S02]  /*0c70*/  ISETP.EQ.AND P1, PT, R7.reuse, -0xc, PT ;  /* 0xfffffff40700780c */ /* 0x040fe40003f22270 */
[C---:B------:R-:W-:Y:S02]  /*0c80*/  ISETP.EQ.AND P2, PT, R7.reuse, -0x8, PT ;  /* 0xfffffff80700780c */ /* 0x040fe40003f42270 */
[----:B------:R-:W-:-:S03]  /*0c90*/  ISETP.EQ.AND P5, PT, R7, 0x4, PT ;  /* 0x000000040700780c */ /* 0x000fc60003fa2270 */
[--C-:B------:R-:W-:Y:S01]  /*0ca0*/  @P3 IMAD.MOV.U32 R0, RZ, RZ, R14.reuse ;  /* 0x000000ffff003224 */ /* 0x100fe200078e000e */
[C---:B------:R-:W-:Y:S01]  /*0cb0*/  ISETP.EQ.AND P3, PT, R7.reuse, -0x4, PT ;  /* 0xfffffffc0700780c */ /* 0x040fe20003f62270 */
[----:B------:R-:W-:Y:S02]  /*0cc0*/  @P4 IMAD.MOV.U32 R4, RZ, RZ, R14 ;  /* 0x000000ffff044224 */ /* 0x000fe400078e000e */
[----:B------:R-:W-:Y:S01]  /*0cd0*/  @P4 IMAD.MOV.U32 R0, RZ, RZ, R16 ;  /* 0x000000ffff004224 */ /* 0x000fe200078e0010 */
[----:B------:R-:W-:Y:S01]  /*0ce0*/  ISETP.EQ.AND P4, PT, R7, RZ, PT ;  /* 0x000000ff0700720c */ /* 0x000fe20003f82270 */
[--C-:B------:R-:W-:Y:S01]  /*0cf0*/  @P0 IMAD.MOV.U32 R0, RZ, RZ, R17.reuse ;  /* 0x000000ffff000224 */ /* 0x100fe200078e0011 */
[----:B------:R-:W-:Y:S01]  /*0d00*/  @P0 MOV R4, R16 ;  /* 0x0000001000040202 */ /* 0x000fe20000000f00 */
[----:B------:R-:W-:Y:S01]  /*0d10*/  @P1 IMAD.MOV.U32 R4, RZ, RZ, R17 ;  /* 0x000000ffff041224 */ /* 0x000fe200078e0011 */
[----:B------:R-:W-:Y:S01]  /*0d20*/  @P2 MOV R4, R18 ;  /* 0x0000001200042202 */ /* 0x000fe20000000f00 */
[----:B------:R-:W-:-:S02]  /*0d30*/  @P1 IMAD.MOV.U32 R0, RZ, RZ, R18 ;  /* 0x000000ffff001224 */ /* 0x000fc400078e0012 */
[--C-:B------:R-:W-:Y:S02]  /*0d40*/  @P2 IMAD.MOV.U32 R0, RZ, RZ, R19.reuse ;  /* 0x000000ffff002224 */ /* 0x100fe400078e0013 */
[----:B------:R-:W-:Y:S02]  /*0d50*/  @P3 IMAD.MOV.U32 R4, RZ, RZ, R19 ;  /* 0x000000ffff043224 */ /* 0x000fe400078e0013 */
[----:B------:R-:W-:Y:S02]  /*0d60*/  @P3 IMAD.MOV.U32 R0, RZ, RZ, R20 ;  /* 0x000000ffff003224 */ /* 0x000fe400078e0014 */
[----:B------:R-:W-:Y:S01]  /*0d70*/  @P4 MOV R4, R20 ;  /* 0x0000001400044202 */ /* 0x000fe20000000f00 */
[--C-:B------:R-:W-:Y:S02]  /*0d80*/  @P4 IMAD.MOV.U32 R0, RZ, RZ, R25.reuse ;  /* 0x000000ffff004224 */ /* 0x100fe400078e0019 */
[----:B------:R-:W-:Y:S01]  /*0d90*/  @P5 IMAD.MOV.U32 R4, RZ, RZ, R25 ;  /* 0x000000ffff045224 */ /* 0x000fe200078e0019 */
[----:B------:R-:W-:Y:S06]  /*0da0*/  @!P6 BRA `(.L_x_11) ;  /* 0x00000000002ce947 */ /* 0x000fec0003800000 */
[----:B------:R-:W-:Y:S01]  /*0db0*/  @P0 IMAD.MOV.U32 R5, RZ, RZ, R14 ;  /* 0x000000ffff050224 */ /* 0x000fe200078e000e */
[----:B------:R-:W-:Y:S02]  /*0dc0*/  ISETP.EQ.AND P0, PT, R7, 0x8, PT ;  /* 0x000000080700780c */ /* 0x000fe40003f02270 */
[----:B------:R-:W-:Y:S01]  /*0dd0*/  @P1 MOV R5, R16 ;  /* 0x0000001000051202 */ /* 0x000fe20000000f00 */
[----:B------:R-:W-:Y:S01]  /*0de0*/  @P2 IMAD.MOV.U32 R5, RZ, RZ, R17 ;  /* 0x000000ffff052224 */ /* 0x000fe200078e0011 */
[----:B------:R-:W-:Y:S01]  /*0df0*/  LOP3.LUT R7, R6, 0x1f, RZ, 0xc0, !PT ;  /* 0x0000001f06077812 */ /* 0x000fe200078ec0ff */
[----:B------:R-:W-:Y:S02]  /*0e00*/  @P3 IMAD.MOV.U32 R5, RZ, RZ, R18 ;  /* 0x000000ffff053224 */ /* 0x000fe400078e0012 */
[----:B------:R-:W-:Y:S01]  /*0e10*/  @P4 IMAD.MOV.U32 R5, RZ, RZ, R19 ;  /* 0x000000ffff054224 */ /* 0x000fe200078e0013 */
[----:B------:R-:W-:Y:S02]  /*0e20*/  @P5 MOV R5, R20 ;  /* 0x0000001400055202 */ /* 0x000fe40000000f00 */
[----:B------:R-:W-:-:S03]  /*0e30*/  SHF.L.W.U32.HI R0, R4, R7, R0 ;  /* 0x0000000704007219 */ /* 0x000fc60000010e00 */
[----:B------:R-:W-:-:S05]  /*0e40*/  @P0 IMAD.MOV.U32 R5, RZ, RZ, R25 ;  /* 0x000000ffff050224 */ /* 0x000fca00078e0019 */
[----:B------:R-:W-:-:S07]  /*0e50*/  SHF.L.W.U32.HI R4, R5, R7, R4 ;  /* 0x0000000705047219 */ /* 0x000fce0000010e04 */
.L_x_11:
[----:B------:R-:W-:Y:S05]  /*0e60*/  BSYNC.RECONVERGENT B2 ;  /* 0x0000000000027941 */ /* 0x000fea0003800200 */
.L_x_10:
[C-C-:B------:R-:W-:Y:S01]  /*0e70*/  SHF.L.W.U32.HI R9, R4.reuse, 0x2, R0.reuse ;  /* 0x0000000204097819 */ /* 0x140fe20000010e00 */
[----:B------:R-:W-:Y:S01]  /*0e80*/  IMAD.SHL.U32 R4, R4, 0x4, RZ ;  /* 0x0000000404047824 */ /* 0x000fe200078e00ff */
[----:B------:R-:W-:Y:S01]  /*0e90*/  UMOV UR6, 0x54442d19 ;  /* 0x54442d1900067882 */ /* 0x000fe20000000000 */
[----:B------:R-:W-:Y:S01]  /*0ea0*/  UMOV UR7, 0x3bf921fb ;  /* 0x3bf921fb00077882 */ /* 0x000fe20000000000 */
[----:B------:R-:W-:Y:S02]  /*0eb0*/  SHF.R.S32.HI R5, RZ, 0x1f, R9 ;  /* 0x0000001fff057819 */ /* 0x000fe40000011409 */
[----:B------:R-:W-:Y:S02]  /*0ec0*/  SHF.R.U32.HI R0, RZ, 0x1e, R0 ;  /* 0x0000001eff007819 */ /* 0x000fe40000011600 */
[C---:B------:R-:W-:Y:S02]  /*0ed0*/  LOP3.LUT R4, R5.reuse, R4, RZ, 0x3c, !PT ;  /* 0x0000000405047212 */ /* 0x040fe400078e3cff */
[----:B------:R-:W-:-:S02]  /*0ee0*/  LOP3.LUT R5, R5, R9, RZ, 0x3c, !PT ;  /* 0x0000000905057212 */ /* 0x000fc400078e3cff */
[----:B------:R-:W-:Y:S02]  /*0ef0*/  ISETP.GE.AND P1, PT, R22, RZ, PT ;  /* 0x000000ff1600720c */ /* 0x000fe40003f26270 */
[C---:B------:R-:W-:Y:S02]  /*0f00*/  LEA.HI R8, R9.reuse, R0, RZ, 0x1 ;  /* 0x0000000009087211 */ /* 0x040fe400078f08ff */
[----:B------:R-:W0:Y:S01]  /*0f10*/  I2F.F64.S64 R4, R4 ;  /* 0x0000000400047312 */ /* 0x000e220000301c00 */
[----:B------:R-:W-:Y:S02]  /*0f20*/  LOP3.LUT R22, R9, R22, RZ, 0x3c, !PT ;  /* 0x0000001609167212 */ /* 0x000fe400078e3cff */
[----:B------:R-:W-:Y:S02]  /*0f30*/  IMAD.MOV R0, RZ, RZ, -R8 ;  /* 0x000000ffff007224 */ /* 0x000fe400078e0a08 */
[----:B------:R-:W-:-:S04]  /*0f40*/  ISETP.GE.AND P0, PT, R22, RZ, PT ;  /* 0x000000ff1600720c */ /* 0x000fc80003f06270 */
[----:B------:R-:W-:Y:S01]  /*0f50*/  @!P1 MOV R8, R0 ;  /* 0x0000000000089202 */ /* 0x000fe20000000f00 */
[----:B0-----:R-:W-:-:S10]  /*0f60*/  DMUL R6, R4, UR6 ;  /* 0x0000000604067c28 */ /* 0x001fd40008000000 */
[----:B------:R-:W0:Y:S02]  /*0f70*/  F2F.F32.F64 R6, R6 ;  /* 0x0000000600067310 */ /* 0x000e240000301000 */
[----:B0-----:R-:W-:-:S07]  /*0f80*/  FSEL R9, -R6, R6, !P0 ;  /* 0x0000000606097208 */ /* 0x001fce0004000100 */
.L_x_8:
[----:B------:R-:W-:Y:S05]  /*0f90*/  BSYNC.RECONVERGENT B1 ;  /* 0x0000000000017941 */ /* 0x000fea0003800200 */
.L_x_7:
[----:B------:R-:W-:Y:S02]  /*0fa0*/  IMAD.MOV.U32 R0, RZ, RZ, 0x37cbac00 ;  /* 0x37cbac00ff007424 */ /* 0x000fe400078e00ff */
[----:B------:R-:W-:Y:S01]  /*0fb0*/  FMUL R5, R9, R9 ;  /* 0x0000000909057220 */ /* 0x000fe20000400000 */
[----:B------:R-:W-:Y:S01]  /*0fc0*/  LOP3.LUT R4, R8, 0x1, RZ, 0xc0, !PT ;  /* 0x0000000108047812 */ /* 0x000fe200078ec0ff */
[----:B------:R-:W-:Y:S01]  /*0fd0*/  IMAD.MOV.U32 R6, RZ, RZ, 0x3d2aaabb ;  /* 0x3d2aaabbff067424 */ /* 0x000fe200078e00ff */
[----:B------:R-:W-:Y:S01]  /*0fe0*/  BSSY.RECONVERGENT B1, `(.L_x_12) ;  /* 0x0000040000017945 */ /* 0x000fe20003800200 */
[----:B------:R-:W-:Y:S01]  /*0ff0*/  FFMA R0, R5, R0, -0.0013887860113754868507 ;  /* 0xbab607ed05007423 */ /* 0x000fe20000000000 */
[----:B------:R-:W-:Y:S01]  /*1000*/  ISETP.NE.U32.AND P0, PT, R4, 0x1, PT ;  /* 0x000000010400780c */ /* 0x000fe20003f05070 */
[----:B------:R-:W-:-:S03]  /*1010*/  VIADD R8, R8, 0x1 ;  /* 0x0000000108087836 */ /* 0x000fc60000000000 */
[----:B------:R-:W-:Y:S02]  /*1020*/  FSEL R4, R0, -0.00019574658654164522886, P0 ;  /* 0xb94d415300047808 */ /* 0x000fe40000000000 */
[----:B------:R-:W-:Y:S02]  /*1030*/  FSEL R6, R6, 0.0083327032625675201416, P0 ;  /* 0x3c0885e406067808 */ /* 0x000fe40000000000 */
[----:B------:R-:W-:Y:S02]  /*1040*/  LOP3.LUT P1, RZ, R8, 0x2, RZ, 0xc0, !PT ;  /* 0x0000000208ff7812 */ /* 0x000fe4000782c0ff */
[----:B------:R-:W-:Y:S01]  /*1050*/  FSEL R0, R9, 1, !P0 ;  /* 0x3f80000009007808 */ /* 0x000fe20004000000 */
[----:B------:R-:W-:Y:S01]  /*1060*/  FFMA R4, R5, R4, R6 ;  /* 0x0000000405047223 */ /* 0x000fe20000000006 */
[----:B------:R-:W-:Y:S01]  /*1070*/  FSEL R15, -R15, -0.16666662693023681641, P0 ;  /* 0xbe2aaaa80f0f7808 */ /* 0x000fe20000000100 */
[----:B------:R-:W-:Y:S02]  /*1080*/  IMAD.MOV.U32 R9, RZ, RZ, 0x3e055027 ;  /* 0x3e055027ff097424 */ /* 0x000fe400078e00ff */
[----:B------:R-:W-:-:S02]  /*1090*/  FFMA R7, R5, R0, RZ ;  /* 0x0000000005077223 */ /* 0x000fc400000000ff */
[----:B------:R-:W-:Y:S01]  /*10a0*/  FFMA R4, R5, R4, R15 ;  /* 0x0000000405047223 */ /* 0x000fe2000000000f */
[----:B------:R-:W-:-:S03]  /*10b0*/  HFMA2 R5, -RZ, RZ, 0.96630859375, -0.0022525787353515625 ;  /* 0x3bbb989dff057431 */ /* 0x000fc600000001ff */
[----:B------:R-:W-:Y:S01]  /*10c0*/  FFMA R0, R7, R4, R0 ;  /* 0x0000000407007223 */ /* 0x000fe20000000000 */
[----:B------:R-:W-:-:S03]  /*10d0*/  IMAD.MOV.U32 R7, RZ, RZ, 0x437c0000 ;  /* 0x437c0000ff077424 */ /* 0x000fc600078e00ff */
[----:B------:R-:W-:-:S04]  /*10e0*/  @P1 FADD R0, RZ, -R0 ;  /* 0x80000000ff001221 */ /* 0x000fc80000000000 */
[----:B------:R-:W-:-:S04]  /*10f0*/  FADD R0, R23, R0 ;  /* 0x0000000017007221 */ /* 0x000fc80000000000 */
[----:B------:R-:W-:-:S04]  /*1100*/  FMUL R0, R0, 0.10000000149011611938 ;  /* 0x3dcccccd00007820 */ /* 0x000fc80000400000 */
[----:B------:R-:W-:-:S04]  /*1110*/  FFMA.SAT R4, R0, R5, 0.5 ;  /* 0x3f00000000047423 */ /* 0x000fc80000002005 */
[----:B------:R-:W-:-:S04]  /*1120*/  FFMA.RM R4, R4, R7, 12582913 ;  /* 0x4b40000104047423 */ /* 0x000fc80000004007 */
[----:B------:R-:W-:-:S04]  /*1130*/  FADD R5, R4, -12583039 ;  /* 0xcb40007f04057421 */ /* 0x000fc80000000000 */
[----:B------:R-:W-:-:S04]  /*1140*/  FFMA R5, R0, 1.4426950216293334961, -R5 ;  /* 0x3fb8aa3b00057823 */ /* 0x000fc80000000805 */
[----:B------:R-:W-:Y:S01]  /*1150*/  FFMA R5, R0, 1.925963033500011079e-08, R5 ;  /* 0x32a5706000057823 */ /* 0x000fe20000000005 */
[----:B------:R-:W-:-:S05]  /*1160*/  IMAD.SHL.U32 R0, R4, 0x800000, RZ ;  /* 0x0080000004007824 */ /* 0x000fca00078e00ff */
[----:B------:R-:W0:Y:S02]  /*1170*/  MUFU.EX2 R5, R5 ;  /* 0x0000000500057308 */ /* 0x000e240000000800 */
[----:B0-----:R-:W-:Y:S01]  /*1180*/  FFMA R0, R0, R5, 1 ;  /* 0x3f80000000007423 */ /* 0x001fe20000000005 */
[----:B------:R-:W-:-:S04]  /*1190*/  IMAD.MOV.U32 R5, RZ, RZ, 0x7f800000 ;  /* 0x7f800000ff057424 */ /* 0x000fc800078e00ff */
[----:B------:R-:W-:-:S13]  /*11a0*/  FSETP.GEU.AND P0, PT, R0, 1.175494350822287508e-38, PT ;  /* 0x008000000000780b */ /* 0x000fda0003f0e000 */
[----:B------:R-:W-:-:S04]  /*11b0*/  @!P0 FMUL R0, R0, 8388608 ;  /* 0x4b00000000008820 */ /* 0x000fc80000400000 */
[----:B------:R-:W-:-:S05]  /*11c0*/  VIADD R4, R0, 0xc0d55555 ;  /* 0xc0d5555500047836 */ /* 0x000fca0000000000 */
[----:B------:R-:W-:-:S04]  /*11d0*/  LOP3.LUT R7, R4, 0xff800000, RZ, 0xc0, !PT ;  /* 0xff80000004077812 */ /* 0x000fc800078ec0ff */
[-C--:B------:R-:W-:Y:S02]  /*11e0*/  IADD3 R4, PT, PT, R0, -R7.reuse, RZ ;  /* 0x8000000700047210 */ /* 0x080fe40007ffe0ff */
[----:B------:R-:W-:-:S03]  /*11f0*/  I2FP.F32.S32 R7, R7 ;  /* 0x0000000700077245 */ /* 0x000fc60000201400 */
[----:B------:R-:W-:Y:S01]  /*1200*/  FADD R6, R4, -1 ;  /* 0xbf80000004067421 */ /* 0x000fe20000000000 */
[----:B------:R-:W-:Y:S02]  /*1210*/  FSEL R4, RZ, -23, P0 ;  /* 0xc1b80000ff047808 */ /* 0x000fe40000000000 */
[----:B------:R-:W-:Y:S01]  /*1220*/  ISETP.GT.U32.AND P0, PT, R0, 0x7f7fffff, PT ;  /* 0x7f7fffff0000780c */ /* 0x000fe20003f04070 */
[C---:B------:R-:W-:Y:S02]  /*1230*/  FFMA R9, R6.reuse, -R9, 0.14084610342979431152 ;  /* 0x3e1039f606097423 */ /* 0x040fe40000000809 */
[----:B------:R-:W-:Y:S02]  /*1240*/  FFMA R4, R7, 1.1920928955078125e-07, R4 ;  /* 0x3400000007047823 */ /* 0x000fe40000000004 */
[----:B------:R-:W-:-:S04]  /*1250*/  FFMA R9, R6, R9, -0.12148627638816833496 ;  /* 0xbdf8cdcc06097423 */ /* 0x000fc80000000009 */
[----:B------:R-:W-:-:S04]  /*1260*/  FFMA R9, R6, R9, 0.13980610668659210205 ;  /* 0x3e0f295506097423 */ /* 0x000fc80000000009 */
[----:B------:R-:W-:-:S04]  /*1270*/  FFMA R9, R6, R9, -0.16684235632419586182 ;  /* 0xbe2ad8b906097423 */ /* 0x000fc80000000009 */
[----:B------:R-:W-:-:S04]  /*1280*/  FFMA R9, R6, R9, 0.20012299716472625732 ;  /* 0x3e4ced0b06097423 */ /* 0x000fc80000000009 */
[----:B------:R-:W-:-:S04]  /*1290*/  FFMA R9, R6, R9, -0.24999669194221496582 ;  /* 0xbe7fff2206097423 */ /* 0x000fc80000000009 */
[----:B------:R-:W-:-:S04]  /*12a0*/  FFMA R9, R6, R9, 0.33333182334899902344 ;  /* 0x3eaaaa7806097423 */ /* 0x000fc80000000009 */
[----:B------:R-:W-:-:S04]  /*12b0*/  FFMA R9, R6, R9, -0.5 ;  /* 0xbf00000006097423 */ /* 0x000fc80000000009 */
[----:B------:R-:W-:-:S04]  /*12c0*/  FMUL R9, R6, R9 ;  /* 0x0000000906097220 */ /* 0x000fc80000400000 */
[----:B------:R-:W-:-:S04]  /*12d0*/  FFMA R9, R6, R9, R6 ;  /* 0x0000000906097223 */ /* 0x000fc80000000006 */
[----:B------:R-:W-:Y:S01]  /*12e0*/  FFMA R4, R4, 0.69314718246459960938, R9 ;  /* 0x3f31721804047823 */ /* 0x000fe20000000009 */
[C---:B------:R-:W-:Y:S01]  /*12f0*/  @P0 FFMA R4, R0.reuse, R5, +INF ;  /* 0x7f80000000040423 */ /* 0x040fe20000000005 */
[----:B------:R-:W-:-:S04]  /*1300*/  FSETP.NEU.AND P0, PT, R0, RZ, PT ;  /* 0x000000ff0000720b */ /* 0x000fc80003f0d000 */
[----:B------:R-:W-:-:S04]  /*1310*/  FSEL R0, R4, -INF , P0 ;  /* 0xff80000004007808 */ /* 0x000fc80000000000 */
[----:B------:R0:W1:Y:S01]  /*1320*/  MUFU.RSQ R7, R0 ;  /* 0x0000000000077308 */ /* 0x0000620000001400 */
[----:B------:R-:W-:-:S05]  /*1330*/  VIADD R4, R0, 0xf3000000 ;  /* 0xf300000000047836 */ /* 0x000fca0000000000 */
[----:B------:R-:W-:-:S13]  /*1340*/  ISETP.GT.U32.AND P0, PT, R4, 0x727fffff, PT ;  /* 0x727fffff0400780c */ /* 0x000fda0003f04070 */
[----:B01----:R-:W-:Y:S05]  /*1350*/  @!P0 BRA `(.L_x_13) ;  /* 0x0000000000108947 */ /* 0x003fea0003800000 */
[----:B------:R-:W-:-:S07]  /*1360*/  MOV R9, 0x1380 ;  /* 0x0000138000097802 */ /* 0x000fce0000000f00 */
[----:B------:R-:W-:Y:S05]  /*1370*/  CALL.REL.NOINC `($__internal_0_$__cuda_sm20_sqrt_rn_f32_slowpath) ;  /* 0x0000000000347944 */ /* 0x000fea0003c00000 */
[----:B------:R-:W-:Y:S01]  /*1380*/  MOV R5, R0 ;  /* 0x0000000000057202 */ /* 0x000fe20000000f00 */
[----:B------:R-:W-:Y:S06]  /*1390*/  BRA `(.L_x_14) ;  /* 0x0000000000107947 */ /* 0x000fec0003800000 */
.L_x_13:
[----:B------:R-:W-:Y:S01]  /*13a0*/  FMUL.FTZ R5, R0, R7 ;  /* 0x0000000700057220 */ /* 0x000fe20000410000 */
[----:B------:R-:W-:-:S03]  /*13b0*/  FMUL.FTZ R4, R7, 0.5 ;  /* 0x3f00000007047820 */ /* 0x000fc60000410000 */
[----:B------:R-:W-:-:S04]  /*13c0*/  FFMA R0, -R5, R5, R0 ;  /* 0x0000000505007223 */ /* 0x000fc80000000100 */
[----:B------:R-:W-:-:S07]  /*13d0*/  FFMA R5, R0, R4, R5 ;  /* 0x0000000400057223 */ /* 0x000fce0000000005 */
.L_x_14:
[----:B------:R-:W-:Y:S05]  /*13e0*/  BSYNC.RECONVERGENT B1 ;  /* 0x0000000000017941 */ /* 0x000fea0003800200 */
.L_x_12:
[----:B------:R0:W-:Y:S01]  /*13f0*/  STG.E desc[UR8][R2.64], R5 ;  /* 0x0000000502007986 */ /* 0x0001e2000c101908 */
[----:B------:R-:W-:-:S13]  /*1400*/  ISETP.NE.AND P0, PT, R21, RZ, PT ;  /* 0x000000ff1500720c */ /* 0x000fda0003f05270 */
[----:B0-----:R-:W-:Y:S05]  /*1410*/  @!P0 BRA `(.L_x_15) ;  /* 0xffffffec00508947 */ /* 0x001fea000383ffff */
.L_x_1:
[----:B------:R-:W-:Y:S05]  /*1420*/  BSYNC.RECONVERGENT B0 ;  /* 0x0000000000007941 */ /* 0x000fea0003800200 */
.L_x_0:
[----:B------:R-:W-:Y:S05]  /*1430*/  BRA.U UP2, `(.L_x_16) ;  /* 0xffffffed02207547 */ /* 0x000fea000b83ffff */
[----:B------:R-:W-:Y:S05]  /*1440*/  EXIT ;  /* 0x000000000000794d */ /* 0x000fea0003800000 */
        .weak           $__internal_0_$__cuda_sm20_sqrt_rn_f32_slowpath
        .type           $__internal_0_$__cuda_sm20_sqrt_rn_f32_slowpath,@function
        .size           $__internal_0_$__cuda_sm20_sqrt_rn_f32_slowpath,(.L_x_24 - $__internal_0_$__cuda_sm20_sqrt_rn_f32_slowpath)
$__internal_0_$__cuda_sm20_sqrt_rn_f32_slowpath:
[----:B------:R-:W-:-:S13]  /*1450*/  LOP3.LUT P0, RZ, R0, 0x7fffffff, RZ, 0xc0, !PT ;  /* 0x7fffffff00ff7812 */ /* 0x000fda000780c0ff */
[----:B------:R-:W-:Y:S01]  /*1460*/  @!P0 IMAD.MOV.U32 R4, RZ, RZ, R0 ;  /* 0x000000ffff048224 */ /* 0x000fe200078e0000 */
[----:B------:R-:W-:Y:S06]  /*1470*/  @!P0 BRA `(.L_x_17) ;  /* 0x0000000000408947 */ /* 0x000fec0003800000 */
[----:B------:R-:W-:-:S13]  /*1480*/  FSETP.GEU.FTZ.AND P0, PT, R0, RZ, PT ;  /* 0x000000ff0000720b */ /* 0x000fda0003f1e000 */
[----:B------:R-:W-:Y:S01]  /*1490*/  @!P0 IMAD.MOV.U32 R4, RZ, RZ, 0x7fffffff ;  /* 0x7fffffffff048424 */ /* 0x000fe200078e00ff */
[----:B------:R-:W-:Y:S06]  /*14a0*/  @!P0 BRA `(.L_x_17) ;  /* 0x0000000000348947 */ /* 0x000fec0003800000 */
[----:B------:R-:W-:-:S13]  /*14b0*/  FSETP.GTU.FTZ.AND P0, PT, |R0|, +INF , PT ;  /* 0x7f8000000000780b */ /* 0x000fda0003f1c200 */
[----:B------:R-:W-:Y:S01]  /*14c0*/  @P0 FADD.FTZ R4, R0, 1 ;  /* 0x3f80000000040421 */ /* 0x000fe20000010000 */
[----:B------:R-:W-:Y:S06]  /*14d0*/  @P0 BRA `(.L_x_17) ;  /* 0x0000000000280947 */ /* 0x000fec0003800000 */
[----:B------:R-:W-:-:S13]  /*14e0*/  FSETP.NEU.FTZ.AND P0, PT, |R0|, +INF , PT ;  /* 0x7f8000000000780b */ /* 0x000fda0003f1d200 */
[----:B------:R-:W-:-:S04]  /*14f0*/  @P0 FFMA R5, R0, 1.84467440737095516160e+19, RZ ;  /* 0x5f80000000050823 */ /* 0x000fc800000000ff */
[----:B------:R-:W0:Y:S02]  /*1500*/  @P0 MUFU.RSQ R4, R5 ;  /* 0x0000000500040308 */ /* 0x000e240000001400 */
[----:B0-----:R-:W-:Y:S01]  /*1510*/  @P0 FMUL.FTZ R6, R5, R4 ;  /* 0x0000000405060220 */ /* 0x001fe20000410000 */
[----:B------:R-:W-:Y:S01]  /*1520*/  @P0 FMUL.FTZ R8, R4, 0.5 ;  /* 0x3f00000004080820 */ /* 0x000fe20000410000 */
[----:B------:R-:W-:Y:S02]  /*1530*/  @!P0 IMAD.MOV.U32 R4, RZ, RZ, R0 ;  /* 0x000000ffff048224 */ /* 0x000fe400078e0000 */
[----:B------:R-:W-:-:S04]  /*1540*/  @P0 FADD.FTZ R7, -R6, -RZ ;  /* 0x800000ff06070221 */ /* 0x000fc80000010100 */
[----:B------:R-:W-:-:S04]  /*1550*/  @P0 FFMA R7, R6, R7, R5 ;  /* 0x0000000706070223 */ /* 0x000fc80000000005 */
[----:B------:R-:W-:-:S04]  /*1560*/  @P0 FFMA R7, R7, R8, R6 ;  /* 0x0000000807070223 */ /* 0x000fc80000000006 */
[----:B------:R-:W-:-:S07]  /*1570*/  @P0 FMUL.FTZ R4, R7, 2.3283064365386962891e-10 ;  /* 0x2f80000007040820 */ /* 0x000fce0000410000 */
.L_x_17:
[----:B------:R-:W-:Y:S01]  /*1580*/  MOV R0, R4 ;  /* 0x0000000400007202 */ /* 0x000fe20000000f00 */
[----:B------:R-:W-:Y:S02]  /*1590*/  IMAD.MOV.U32 R4, RZ, RZ, R9 ;  /* 0x000000ffff047224 */ /* 0x000fe400078e0009 */
[----:B------:R-:W-:-:S04]  /*15a0*/  IMAD.MOV.U32 R5, RZ, RZ, 0x0 ;  /* 0x00000000ff057424 */ /* 0x000fc800078e00ff */
[----:B------:R-:W-:Y:S05]  /*15b0*/  RET.REL.NODEC R4 `(_Z22computeIntensiveKernelPfmi) ;  /* 0xffffffe804907950 */ /* 0x000fea0003c3ffff */
.L_x_18:
[----:B------:R-:W-:-:S00]  /*15c0*/  BRA `(.L_x_18) ;  /* 0xfffffffc00fc7947 */ /* 0x000fc0000383ffff */
[----:B------:R-:W-:-:S00]  /*15d0*/  NOP ;  /* 0x0000000000007918 */ /* 0x000fc00000000000 */
        /* <DEDUP_REMOVED lines=10> */
.L_x_24:


//--------------------- .text._Z21memoryBandwidthKernelPfmi --------------------------
	.section	.text._Z21memoryBandwidthKernelPfmi,"ax",@progbits
	.align	128
        .global         _Z21memoryBandwidthKernelPfmi
        .type           _Z21memoryBandwidthKernelPfmi,@function
        .size           _Z21memoryBandwidthKernelPfmi,(.L_x_26 - _Z21memoryBandwidthKernelPfmi)
        .other          _Z21memoryBandwidthKernelPfmi,@"STO_CUDA_ENTRY STV_DEFAULT"
_Z21memoryBandwidthKernelPfmi:
.text._Z21memoryBandwidthKernelPfmi:
        /* <DEDUP_REMOVED lines=11> */
[----:B------:R-:W-:-:S04]  /*00b0*/  UMOV UR4, URZ ;  /* 0x000000ff00047c82 */ /* 0x000fc80008000000 */
[----:B--2---:R-:W-:-:S07]  /*00c0*/  SHF.R.S32.HI R6, RZ, 0x1f, R0 ;  /* 0x0000001fff067819 */ /* 0x004fce0000011400 */
.L_x_22:
[----:B0-----:R-:W0:Y:S01]  /*00d0*/  LDCU.64 UR8, c[0x0][0x388] ;  /* 0x00007100ff0877ac */ /* 0x001e220008000a00 */
[----:B------:R-:W-:Y:S01]  /*00e0*/  BSSY.RECONVERGENT B0, `(.L_x_19) ;  /* 0x0000015000007945 */ /* 0x000fe20003800200 */
[----:B------:R-:W1:Y:S01]  /*00f0*/  LDCU UR5, c[0x0][0x390] ;  /* 0x00007200ff0577ac */ /* 0x000e620008000800 */
[----:B------:R-:W-:Y:S01]  /*0100*/  UIADD3 UR4, UPT, UPT, UR4, 0x1, URZ ;  /* 0x0000000104047890 */ /* 0x000fe2000fffe0ff */
[----:B------:R-:W2:Y:S01]  /*0110*/  LDCU.64 UR10, c[0x0][0x380] ;  /* 0x00007000ff0a77ac */ /* 0x000ea20008000a00 */
[----:B0-----:R-:W-:-:S04]  /*0120*/  ISETP.GE.U32.AND P0, PT, R0, UR8, PT ;  /* 0x0000000800007c0c */ /* 0x001fc8000bf06070 */
[----:B------:R-:W-:Y:S01]  /*0130*/  ISETP.GE.U32.AND.EX P0, PT, R6, UR9, PT, P0 ;  /* 0x0000000906007c0c */ /* 0x000fe2000bf06100 */
[----:B-1----:R-:W-:-:S12]  /*0140*/  UISETP.NE.AND UP0, UPT, UR4, UR5, UPT ;  /* 0x000000050400728c */ /* 0x002fd8000bf05270 */
[----:B--2---:R-:W-:Y:S05]  /*0150*/  @P0 BRA `(.L_x_20) ;  /* 0x0000000000340947 */ /* 0x004fea0003800000 */
[----:B------:R-:W-:Y:S02]  /*0160*/  IMAD.MOV.U32 R7, RZ, RZ, R0 ;  /* 0x000000ffff077224 */ /* 0x000fe400078e0000 */
[----:B------:R-:W-:-:S07]  /*0170*/  IMAD.MOV.U32 R8, RZ, RZ, R6 ;  /* 0x000000ffff087224 */ /* 0x000fce00078e0006 */
.L_x_21:
[----:B0-----:R-:W-:-:S04]  /*0180*/  LEA R2, P0, R7, UR10, 0x2 ;  /* 0x0000000a07027c11 */ /* 0x001fc8000f8010ff */
[----:B------:R-:W-:-:S05]  /*0190*/  LEA.HI.X R3, R7, UR11, R8, 0x2, P0 ;  /* 0x0000000b07037c11 */ /* 0x000fca00080f1408 */
[----:B------:R-:W2:Y:S01]  /*01a0*/  LDG.E R5, desc[UR6][R2.64] ;  /* 0x0000000602057981 */ /* 0x000ea2000c1e1900 */
[----:B------:R-:W-:Y:S01]  /*01b0*/  IMAD.MOV.U32 R10, RZ, RZ, 0x3f8020c5 ;  /* 0x3f8020c5ff0a7424 */ /* 0x000fe200078e00ff */
[----:B------:R-:W-:-:S04]  /*01c0*/  IADD3 R7, P0, PT, R4, R7, RZ ;  /* 0x0000000704077210 */ /* 0x000fc80007f1e0ff */
[----:B------:R-:W-:Y:S02]  /*01d0*/  LEA.HI.X.SX32 R8, R4, R8, 0x1, P0 ;  /* 0x0000000804087211 */ /* 0x000fe400000f0eff */
[----:B------:R-:W-:-:S04]  /*01e0*/  ISETP.GE.U32.AND P0, PT, R7, UR8, PT ;  /* 0x0000000807007c0c */ /* 0x000fc8000bf06070 */
[----:B------:R-:W-:Y:S01]  /*01f0*/  ISETP.GE.U32.AND.EX P0, PT, R8, UR9, PT, P0 ;  /* 0x0000000908007c0c */ /* 0x000fe2000bf06100 */
[----:B--2---:R-:W-:-:S05]  /*0200*/  FFMA R5, R5, R10, 0.0010000000474974513054 ;  /* 0x3a83126f05057423 */ /* 0x004fca000000000a */
[----:B------:R0:W-:Y:S07]  /*0210*/  STG.E desc[UR6][R2.64], R5 ;  /* 0x0000000502007986 */ /* 0x0001ee000c101906 */
[----:B------:R-:W-:Y:S05]  /*0220*/  @!P0 BRA `(.L_x_21) ;  /* 0xfffffffc00d48947 */ /* 0x000fea000383ffff */
.L_x_20:
[----:B------:R-:W-:Y:S05]  /*0230*/  BSYNC.RECONVERGENT B0 ;  /* 0x0000000000007941 */ /* 0x000fea0003800200 */
.L_x_19:
[----:B------:R-:W-:Y:S05]  /*0240*/  BRA.U UP0, `(.L_x_22) ;  /* 0xfffffffd00a07547 */ /* 0x000fea000b83ffff */
[----:B------:R-:W-:Y:S05]  /*0250*/  EXIT ;  /* 0x000000000000794d */ /* 0x000fea0003800000 */
.L_x_23:
        /* <DEDUP_REMOVED lines=10> */
.L_x_26:


//--------------------- .nv.global.init           --------------------------
	.section	.nv.global.init,"aw",@progbits
	.align	4
.nv.global.init:
	.type		__cudart_i2opi_f,@object
	.size		__cudart_i2opi_f,(.L_0 - __cudart_i2opi_f)
__cudart_i2opi_f:
        /*0000*/ 	.byte	0x41, 0x90, 0x43, 0x3c, 0x99, 0x95, 0x62, 0xdb, 0xc0, 0xdd, 0x34, 0xf5, 0xd1, 0x57, 0x27, 0xfc
        /*0010*/ 	.byte	0x29, 0x15, 0x44, 0x4e, 0x6e, 0x83, 0xf9, 0xa2
.L_0:


//--------------------- .nv.shared.reserved.0     --------------------------
	.section	.nv.shared.reserved.0,"aw",@nobits
	.weak		__nv_reservedSMEM_offset_0_alias
	.size		__nv_reservedSMEM_offset_0_alias, 0, 64
	.other		__nv_reservedSMEM_offset_0_alias,@"STO_CUDA_RESERVED_SHARED STV_DEFAULT"
__nv_reservedSMEM_offset_0_alias:
	.zero		0
	.zero		64


//--------------------- .nv.constant0._Z22computeIntensiveKernelPfmi --------------------------
	.section	.nv.constant0._Z22computeIntensiveKernelPfmi,"a",@progbits
	.sectionflags	@""
	.align	4
.nv.constant0._Z22computeIntensiveKernelPfmi:
	.zero		916


//--------------------- .nv.constant0._Z21memoryBandwidthKernelPfmi --------------------------
	.section	.nv.constant0._Z21memoryBandwidthKernelPfmi,"a",@progbits
	.sectionflags	@""
	.align	4
.nv.constant0._Z21memoryBandwidthKernelPfmi:
	.zero		916


//--------------------- SYMBOLS --------------------------

	.type		.nv.reservedSmem.offset0,@object
	.size		.nv.reservedSmem.offset0,0x4
